	.target	sm_90a

	.elftype	@"ET_EXEC"


//--------------------- .note.nv.tkinfo           --------------------------
	.section	.note.nv.tkinfo,"",@"SHT_NOTE"
	.sectionflags	@"SHF_NOTE_NV_TKINFO"
	.tkinfo
        /*0018*/ 	.word	0x00000002
        /*0030*/ 	.string	""
        /*0030*/ 	.string	"ptxas"
        /*0030*/ 	.string	"Cuda compilation tools, release 13.0, V13.0.88"
        /*0030*/ 	.string	"Build cuda_13.0.r13.0/compiler.36424714_0"
        /*0030*/ 	.string	"-arch sm_90a -m 64 "



//--------------------- .note.nv.cuinfo           --------------------------
	.section	.note.nv.cuinfo,"",@"SHT_NOTE"
	.sectionflags	@"SHF_NOTE_NV_CUINFO"
        /*0018*/ 	.short	0x0002
        /*001a*/ 	.short	0x005a
        /*001c*/ 	.short	0x0082
	.zero		2


//--------------------- .nv.info                  --------------------------
	.section	.nv.info,"",@"SHT_CUDA_INFO"
	.align	4


	//----- nvinfo : EIATTR_REGCOUNT
	.align		4
        /*0000*/ 	.byte	0x04, 0x2f
        /*0002*/ 	.short	(.L_12 - .L_11)
	.align		4
.L_11:
        /*0004*/ 	.word	index@(_ZN7cutlass13device_kernelINS_4gemm6kernel13GemmUniversalIN4cute5tupleIJiiiiEEENS1_10collective13CollectiveMmaINS1_37MainloopSm90TmaGmmaWarpSpecializedFP8ILi32ENS5_IJNS4_1CILi2EEENSA_ILi1EEESC_EEENS1_32KernelTmaWarpSpecializedPingpongEEENS5_IJNSA_ILi64EEENSA_ILi48EEESG_EEENS_12float_e4m3_tENS5_IJlSC_lEEESJ_SK_NS4_8TiledMMAINS4_8MMA_AtomIJNS4_4SM904GMMA30MMA_64x16x32_F32E4M3E4M3_SS_TNILNSO_7ScaleInE1ELSQ_1EEEEEENS4_6LayoutINS5_IJSC_SC_SC_EEENS5_IJNSA_ILi0EEESV_SV_EEEEENS5_IJNS4_10UnderscoreESY_SY_EEEEENS4_13SM90_TMA_LOADENS4_14ComposedLayoutINS4_7SwizzleILi2ELi4ELi3EEENS4_18smem_ptr_flag_bitsILi8EEENST_INS5_IJNSA_ILi8EEESG_EEENS5_IJSG_SC_EEEEEEEvNS4_8identityENS4_23SM90_TMA_LOAD_MULTICASTES1B_vS1C_EENS_8epilogue10collective6detail29Sm90TmaWarpSpecializedAdapterINS1G_15DefaultEpilogueISJ_SK_SK_NS1F_6thread17LinearCombinationISJ_Li1EffLNS1K_9ScaleType4KindE0ELNS_15FloatRoundStyleE2ESJ_EENS1_15EpilogueDefaultEEEEEvvEEEEvNT_6ParamsE)
        /*0008*/ 	.word	0x000000a8


	//----- nvinfo : EIATTR_FRAME_SIZE
	.align		4
.L_12:
        /*000c*/ 	.byte	0x04, 0x11
        /*000e*/ 	.short	(.L_14 - .L_13)
	.align		4
.L_13:
        /*0010*/ 	.word	index@(_ZN7cutlass13device_kernelINS_4gemm6kernel13GemmUniversalIN4cute5tupleIJiiiiEEENS1_10collective13CollectiveMmaINS1_37MainloopSm90TmaGmmaWarpSpecializedFP8ILi32ENS5_IJNS4_1CILi2EEENSA_ILi1EEESC_EEENS1_32KernelTmaWarpSpecializedPingpongEEENS5_IJNSA_ILi64EEENSA_ILi48EEESG_EEENS_12float_e4m3_tENS5_IJlSC_lEEESJ_SK_NS4_8TiledMMAINS4_8MMA_AtomIJNS4_4SM904GMMA30MMA_64x16x32_F32E4M3E4M3_SS_TNILNSO_7ScaleInE1ELSQ_1EEEEEENS4_6LayoutINS5_IJSC_SC_SC_EEENS5_IJNSA_ILi0EEESV_SV_EEEEENS5_IJNS4_10UnderscoreESY_SY_EEEEENS4_13SM90_TMA_LOADENS4_14ComposedLayoutINS4_7SwizzleILi2ELi4ELi3EEENS4_18smem_ptr_flag_bitsILi8EEENST_INS5_IJNSA_ILi8EEESG_EEENS5_IJSG_SC_EEEEEEEvNS4_8identityENS4_23SM90_TMA_LOAD_MULTICASTES1B_vS1C_EENS_8epilogue10collective6detail29Sm90TmaWarpSpecializedAdapterINS1G_15DefaultEpilogueISJ_SK_SK_NS1F_6thread17LinearCombinationISJ_Li1EffLNS1K_9ScaleType4KindE0ELNS_15FloatRoundStyleE2ESJ_EENS1_15EpilogueDefaultEEEEEvvEEEEvNT_6ParamsE)
        /*0014*/ 	.word	0x00000000


	//----- nvinfo : EIATTR_MIN_STACK_SIZE
	.align		4
.L_14:
        /*0018*/ 	.byte	0x04, 0x12
        /*001a*/ 	.short	(.L_16 - .L_15)
	.align		4
.L_15:
        /*001c*/ 	.word	index@(_ZN7cutlass13device_kernelINS_4gemm6kernel13GemmUniversalIN4cute5tupleIJiiiiEEENS1_10collective13CollectiveMmaINS1_37MainloopSm90TmaGmmaWarpSpecializedFP8ILi32ENS5_IJNS4_1CILi2EEENSA_ILi1EEESC_EEENS1_32KernelTmaWarpSpecializedPingpongEEENS5_IJNSA_ILi64EEENSA_ILi48EEESG_EEENS_12float_e4m3_tENS5_IJlSC_lEEESJ_SK_NS4_8TiledMMAINS4_8MMA_AtomIJNS4_4SM904GMMA30MMA_64x16x32_F32E4M3E4M3_SS_TNILNSO_7ScaleInE1ELSQ_1EEEEEENS4_6LayoutINS5_IJSC_SC_SC_EEENS5_IJNSA_ILi0EEESV_SV_EEEEENS5_IJNS4_10UnderscoreESY_SY_EEEEENS4_13SM90_TMA_LOADENS4_14ComposedLayoutINS4_7SwizzleILi2ELi4ELi3EEENS4_18smem_ptr_flag_bitsILi8EEENST_INS5_IJNSA_ILi8EEESG_EEENS5_IJSG_SC_EEEEEEEvNS4_8identityENS4_23SM90_TMA_LOAD_MULTICASTES1B_vS1C_EENS_8epilogue10collective6detail29Sm90TmaWarpSpecializedAdapterINS1G_15DefaultEpilogueISJ_SK_SK_NS1F_6thread17LinearCombinationISJ_Li1EffLNS1K_9ScaleType4KindE0ELNS_15FloatRoundStyleE2ESJ_EENS1_15EpilogueDefaultEEEEEvvEEEEvNT_6ParamsE)
        /*0020*/ 	.word	0x00000000
.L_16:


//--------------------- .nv.compat                --------------------------
	.section	.nv.compat,"",@"SHT_CUDA_COMPAT_INFO"
	.align	4
        /*0000*/ 	.byte	0x02, 0x09, 0x01, 0x00, 0x02, 0x02, 0x04, 0x00, 0x02, 0x05, 0x05, 0x00, 0x03, 0x07, 0x01, 0x01
        /*0010*/ 	.byte	0x02, 0x03, 0x01, 0x00, 0x02, 0x06, 0x01, 0x00, 0x04, 0x0b, 0x08, 0x00, 0x00, 0x00, 0x00, 0x00
        /*0020*/ 	.byte	0x00, 0x00, 0x00, 0x00


//--------------------- .nv.info._ZN7cutlass13device_kernelINS_4gemm6kernel13GemmUniversalIN4cute5tupleIJiiiiEEENS1_10collective13CollectiveMmaINS1_37MainloopSm90TmaGmmaWarpSpecializedFP8ILi32ENS5_IJNS4_1CILi2EEENSA_ILi1EEESC_EEENS1_32KernelTmaWarpSpecializedPingpongEEENS5_IJNSA_ILi64EEENSA_ILi48EEESG_EEENS_12float_e4m3_tENS5_IJlSC_lEEESJ_SK_NS4_8TiledMMAINS4_8MMA_AtomIJNS4_4SM904GMMA30MMA_64x16x32_F32E4M3E4M3_SS_TNILNSO_7ScaleInE1ELSQ_1EEEEEENS4_6LayoutINS5_IJSC_SC_SC_EEENS5_IJNSA_ILi0EEESV_SV_EEEEENS5_IJNS4_10UnderscoreESY_SY_EEEEENS4_13SM90_TMA_LOADENS4_14ComposedLayoutINS4_7SwizzleILi2ELi4ELi3EEENS4_18smem_ptr_flag_bitsILi8EEENST_INS5_IJNSA_ILi8EEESG_EEENS5_IJSG_SC_EEEEEEEvNS4_8identityENS4_23SM90_TMA_LOAD_MULTICASTES1B_vS1C_EENS_8epilogue10collective6detail29Sm90TmaWarpSpecializedAdapterINS1G_15DefaultEpilogueISJ_SK_SK_NS1F_6thread17LinearCombinationISJ_Li1EffLNS1K_9ScaleType4KindE0ELNS_15FloatRoundStyleE2ESJ_EENS1_15EpilogueDefaultEEEEEvvEEEEvNT_6ParamsE --------------------------
	.section	.nv.info._ZN7cutlass13device_kernelINS_4gemm6kernel13GemmUniversalIN4cute5tupleIJiiiiEEENS1_10collective13CollectiveMmaINS1_37MainloopSm90TmaGmmaWarpSpecializedFP8ILi32ENS5_IJNS4_1CILi2EEENSA_ILi1EEESC_EEENS1_32KernelTmaWarpSpecializedPingpongEEENS5_IJNSA_ILi64EEENSA_ILi48EEESG_EEENS_12float_e4m3_tENS5_IJlSC_lEEESJ_SK_NS4_8TiledMMAINS4_8MMA_AtomIJNS4_4SM904GMMA30MMA_64x16x32_F32E4M3E4M3_SS_TNILNSO_7ScaleInE1ELSQ_1EEEEEENS4_6LayoutINS5_IJSC_SC_SC_EEENS5_IJNSA_ILi0EEESV_SV_EEEEENS5_IJNS4_10UnderscoreESY_SY_EEEEENS4_13SM90_TMA_LOADENS4_14ComposedLayoutINS4_7SwizzleILi2ELi4ELi3EEENS4_18smem_ptr_flag_bitsILi8EEENST_INS5_IJNSA_ILi8EEESG_EEENS5_IJSG_SC_EEEEEEEvNS4_8identityENS4_23SM90_TMA_LOAD_MULTICASTES1B_vS1C_EENS_8epilogue10collective6detail29Sm90TmaWarpSpecializedAdapterINS1G_15DefaultEpilogueISJ_SK_SK_NS1F_6thread17LinearCombinationISJ_Li1EffLNS1K_9ScaleType4KindE0ELNS_15FloatRoundStyleE2ESJ_EENS1_15EpilogueDefaultEEEEEvvEEEEvNT_6ParamsE,"",@"SHT_CUDA_INFO"
	.sectionflags	@""
	.align	4


	//----- nvinfo : EIATTR_CUDA_API_VERSION
	.align		4
        /*0000*/ 	.byte	0x04, 0x37
        /*0002*/ 	.short	(.L_18 - .L_17)
.L_17:
        /*0004*/ 	.word	0x00000082


	//----- nvinfo : EIATTR_KPARAM_INFO
	.align		4
.L_18:
        /*0008*/ 	.byte	0x04, 0x17
        /*000a*/ 	.short	(.L_20 - .L_19)
.L_19:
        /*000c*/ 	.word	0x00000000
        /*0010*/ 	.short	0x0000
        /*0012*/ 	.short	0x0070
        /*0014*/ 	.byte	0x00, 0xf0, 0x01, 0x10


	//----- nvinfo : EIATTR_SPARSE_MMA_MASK
	.align		4
.L_20:
        /*0018*/ 	.byte	0x03, 0x50
        /*001a*/ 	.short	0x0000


	//----- nvinfo : EIATTR_MAXREG_COUNT
	.align		4
        /*001c*/ 	.byte	0x03, 0x1b
        /*001e*/ 	.short	0x00a8


	//----- nvinfo : EIATTR_NUM_BARRIERS
	.align		4
        /*0020*/ 	.byte	0x02, 0x4c
        /*0022*/ 	.byte	0x01
	.zero		1


	//----- nvinfo : EIATTR_MERCURY_ISA_VERSION
	.align		4
        /*0024*/ 	.byte	0x03, 0x5f
        /*0026*/ 	.short	0x0101


	//----- nvinfo : EIATTR_INT_WARP_WIDE_INSTR_OFFSETS
	.align		4
        /*0028*/ 	.byte	0x04, 0x31
        /*002a*/ 	.short	(.L_22 - .L_21)


	//   ....[0]....
.L_21:
        /*002c*/ 	.word	0x00000930


	//   ....[1]....
        /*0030*/ 	.word	0x000009f0


	//   ....[2]....
        /*0034*/ 	.word	0x00000a00


	//   ....[3]....
        /*0038*/ 	.word	0x00000a10


	//   ....[4]....
        /*003c*/ 	.word	0x00000a80


	//   ....[5]....
        /*0040*/ 	.word	0x00000a90


	//   ....[6]....
        /*0044*/ 	.word	0x00000b90


	//   ....[7]....
        /*0048*/ 	.word	0x00000bb0


	//   ....[8]....
        /*004c*/ 	.word	0x00002c70


	//----- nvinfo : EIATTR_COOP_GROUP_MASK_REGIDS
	.align		4
.L_22:
        /*0050*/ 	.byte	0x04, 0x29
        /*0052*/ 	.short	(.L_24 - .L_23)


	//   ....[0]....
.L_23:
        /*0054*/ 	.word	0xffffffff


	//   ....[1]....
        /*0058*/ 	.word	0xffffffff


	//   ....[2]....
        /*005c*/ 	.word	0xffffffff


	//   ....[3]....
        /*0060*/ 	.word	0xffffffff


	//   ....[4]....
        /*0064*/ 	.word	0xffffffff


	//   ....[5]....
        /*0068*/ 	.word	0xffffffff


	//   ....[6]....
        /*006c*/ 	.word	0xffffffff


	//----- nvinfo : EIATTR_COOP_GROUP_INSTR_OFFSETS
	.align		4
.L_24:
        /*0070*/ 	.byte	0x04, 0x28
        /*0072*/ 	.short	(.L_26 - .L_25)


	//   ....[0]....
.L_25:
        /*0074*/ 	.word	0x00000060


	//   ....[1]....
        /*0078*/ 	.word	0x00000080


	//   ....[2]....
        /*007c*/ 	.word	0x00000180


	//   ....[3]....
        /*0080*/ 	.word	0x00000760


	//   ....[4]....
        /*0084*/ 	.word	0x000007a0


	//   ....[5]....
        /*0088*/ 	.word	0x00000840


	//   ....[6]....
        /*008c*/ 	.word	0x00000d30


	//----- nvinfo : EIATTR_REG_RECONFIG
	.align		4
.L_26:
        /*0090*/ 	.byte	0x01, 0x54
	.zero		2


	//----- nvinfo : EIATTR_MBARRIER_INSTR_OFFSETS
	.align		4
        /*0094*/ 	.byte	0x04, 0x39
        /*0096*/ 	.short	(.L_28 - .L_27)


	//   ....[0]....
.L_27:
        /*0098*/ 	.word	0x00000320
        /*009c*/ 	.word	0x000000ff
        /*00a0*/ 	.word	0x00000000
        /*00a4*/ 	.short	0x0100
        /*00a6*/ 	.byte	0x07
	.zero		1


	//   ....[1]....
        /*00a8*/ 	.word	0x00000330
        /*00ac*/ 	.word	0x000000ff
        /*00b0*/ 	.word	0x00000100
        /*00b4*/ 	.short	0x0100
        /*00b6*/ 	.byte	0x07
	.zero		1


	//   ....[2]....
        /*00b8*/ 	.word	0x00000340
        /*00bc*/ 	.word	0x000000ff
        /*00c0*/ 	.word	0x00000008
        /*00c4*/ 	.short	0x0100
        /*00c6*/ 	.byte	0x07
	.zero		1


	//   ....[3]....
        /*00c8*/ 	.word	0x00000350
        /*00cc*/ 	.word	0x000000ff
        /*00d0*/ 	.word	0x00000108
        /*00d4*/ 	.short	0x0100
        /*00d6*/ 	.byte	0x07
	.zero		1


	//   ....[4]....
        /*00d8*/ 	.word	0x00000360
        /*00dc*/ 	.word	0x000000ff
        /*00e0*/ 	.word	0x00000010
        /*00e4*/ 	.short	0x0100
        /*00e6*/ 	.byte	0x07
	.zero		1


	//   ....[5]....
        /*00e8*/ 	.word	0x00000370
        /*00ec*/ 	.word	0x000000ff
        /*00f0*/ 	.word	0x00000110
        /*00f4*/ 	.short	0x0100
        /*00f6*/ 	.byte	0x07
	.zero		1


	//   ....[6]....
        /*00f8*/ 	.word	0x00000380
        /*00fc*/ 	.word	0x000000ff
        /*0100*/ 	.word	0x00000018
        /*0104*/ 	.short	0x0100
        /*0106*/ 	.byte	0x07
	.zero		1


	//   ....[7]....
        /*0108*/ 	.word	0x00000390
        /*010c*/ 	.word	0x000000ff
        /*0110*/ 	.word	0x00000118
        /*0114*/ 	.short	0x0100
        /*0116*/ 	.byte	0x07
	.zero		1


	//   ....[8]....
        /*0118*/ 	.word	0x000003a0
        /*011c*/ 	.word	0x000000ff
        /*0120*/ 	.word	0x00000020
        /*0124*/ 	.short	0x0100
        /*0126*/ 	.byte	0x07
	.zero		1


	//   ....[9]....
        /*0128*/ 	.word	0x000003b0
        /*012c*/ 	.word	0x000000ff
        /*0130*/ 	.word	0x00000120
        /*0134*/ 	.short	0x0100
        /*0136*/ 	.byte	0x07
	.zero		1


	//   ....[10]....
        /*0138*/ 	.word	0x000003c0
        /*013c*/ 	.word	0x000000ff
        /*0140*/ 	.word	0x00000028
        /*0144*/ 	.short	0x0100
        /*0146*/ 	.byte	0x07
	.zero		1


	//   ....[11]....
        /*0148*/ 	.word	0x000003d0
        /*014c*/ 	.word	0x000000ff
        /*0150*/ 	.word	0x00000128
        /*0154*/ 	.short	0x0100
        /*0156*/ 	.byte	0x07
	.zero		1


	//   ....[12]....
        /*0158*/ 	.word	0x000003e0
        /*015c*/ 	.word	0x000000ff
        /*0160*/ 	.word	0x00000030
        /*0164*/ 	.short	0x0100
        /*0166*/ 	.byte	0x07
	.zero		1


	//   ....[13]....
        /*0168*/ 	.word	0x000003f0
        /*016c*/ 	.word	0x000000ff
        /*0170*/ 	.word	0x00000130
        /*0174*/ 	.short	0x0100
        /*0176*/ 	.byte	0x07
	.zero		1


	//   ....[14]....
        /*0178*/ 	.word	0x00000400
        /*017c*/ 	.word	0x000000ff
        /*0180*/ 	.word	0x00000038
        /*0184*/ 	.short	0x0100
        /*0186*/ 	.byte	0x07
	.zero		1


	//   ....[15]....
        /*0188*/ 	.word	0x00000410
        /*018c*/ 	.word	0x000000ff
        /*0190*/ 	.word	0x00000138
        /*0194*/ 	.short	0x0100
        /*0196*/ 	.byte	0x07
	.zero		1


	//   ....[16]....
        /*0198*/ 	.word	0x00000420
        /*019c*/ 	.word	0x000000ff
        /*01a0*/ 	.word	0x00000040
        /*01a4*/ 	.short	0x0100
        /*01a6*/ 	.byte	0x07
	.zero		1


	//   ....[17]....
        /*01a8*/ 	.word	0x00000430
        /*01ac*/ 	.word	0x000000ff
        /*01b0*/ 	.word	0x00000140
        /*01b4*/ 	.short	0x0100
        /*01b6*/ 	.byte	0x07
	.zero		1


	//   ....[18]....
        /*01b8*/ 	.word	0x00000440
        /*01bc*/ 	.word	0x000000ff
        /*01c0*/ 	.word	0x00000048
        /*01c4*/ 	.short	0x0100
        /*01c6*/ 	.byte	0x07
	.zero		1


	//   ....[19]....
        /*01c8*/ 	.word	0x00000450
        /*01cc*/ 	.word	0x000000ff
        /*01d0*/ 	.word	0x00000148
        /*01d4*/ 	.short	0x0100
        /*01d6*/ 	.byte	0x07
	.zero		1


	//   ....[20]....
        /*01d8*/ 	.word	0x00000460
        /*01dc*/ 	.word	0x000000ff
        /*01e0*/ 	.word	0x00000050
        /*01e4*/ 	.short	0x0100
        /*01e6*/ 	.byte	0x07
	.zero		1


	//   ....[21]....
        /*01e8*/ 	.word	0x00000470
        /*01ec*/ 	.word	0x000000ff
        /*01f0*/ 	.word	0x00000150
        /*01f4*/ 	.short	0x0100
        /*01f6*/ 	.byte	0x07
	.zero		1


	//   ....[22]....
        /*01f8*/ 	.word	0x00000480
        /*01fc*/ 	.word	0x000000ff
        /*0200*/ 	.word	0x00000058
        /*0204*/ 	.short	0x0100
        /*0206*/ 	.byte	0x07
	.zero		1


	//   ....[23]....
        /*0208*/ 	.word	0x00000490
        /*020c*/ 	.word	0x000000ff
        /*0210*/ 	.word	0x00000158
        /*0214*/ 	.short	0x0100
        /*0216*/ 	.byte	0x07
	.zero		1


	//   ....[24]....
        /*0218*/ 	.word	0x000004a0
        /*021c*/ 	.word	0x000000ff
        /*0220*/ 	.word	0x00000060
        /*0224*/ 	.short	0x0100
        /*0226*/ 	.byte	0x07
	.zero		1


	//   ....[25]....
        /*0228*/ 	.word	0x000004b0
        /*022c*/ 	.word	0x000000ff
        /*0230*/ 	.word	0x00000160
        /*0234*/ 	.short	0x0100
        /*0236*/ 	.byte	0x07
	.zero		1


	//   ....[26]....
        /*0238*/ 	.word	0x000004c0
        /*023c*/ 	.word	0x000000ff
        /*0240*/ 	.word	0x00000068
        /*0244*/ 	.short	0x0100
        /*0246*/ 	.byte	0x07
	.zero		1


	//   ....[27]....
        /*0248*/ 	.word	0x000004d0
        /*024c*/ 	.word	0x000000ff
        /*0250*/ 	.word	0x00000168
        /*0254*/ 	.short	0x0100
        /*0256*/ 	.byte	0x07
	.zero		1


	//   ....[28]....
        /*0258*/ 	.word	0x000004e0
        /*025c*/ 	.word	0x000000ff
        /*0260*/ 	.word	0x00000070
        /*0264*/ 	.short	0x0100
        /*0266*/ 	.byte	0x07
	.zero		1


	//   ....[29]....
        /*0268*/ 	.word	0x000004f0
        /*026c*/ 	.word	0x000000ff
        /*0270*/ 	.word	0x00000170
        /*0274*/ 	.short	0x0100
        /*0276*/ 	.byte	0x07
	.zero		1


	//   ....[30]....
        /*0278*/ 	.word	0x00000500
        /*027c*/ 	.word	0x000000ff
        /*0280*/ 	.word	0x00000078
        /*0284*/ 	.short	0x0100
        /*0286*/ 	.byte	0x07
	.zero		1


	//   ....[31]....
        /*0288*/ 	.word	0x00000510
        /*028c*/ 	.word	0x000000ff
        /*0290*/ 	.word	0x00000178
        /*0294*/ 	.short	0x0100
        /*0296*/ 	.byte	0x07
	.zero		1


	//   ....[32]....
        /*0298*/ 	.word	0x00000520
        /*029c*/ 	.word	0x000000ff
        /*02a0*/ 	.word	0x00000080
        /*02a4*/ 	.short	0x0100
        /*02a6*/ 	.byte	0x07
	.zero		1


	//   ....[33]....
        /*02a8*/ 	.word	0x00000530
        /*02ac*/ 	.word	0x000000ff
        /*02b0*/ 	.word	0x00000180
        /*02b4*/ 	.short	0x0100
        /*02b6*/ 	.byte	0x07
	.zero		1


	//   ....[34]....
        /*02b8*/ 	.word	0x00000540
        /*02bc*/ 	.word	0x000000ff
        /*02c0*/ 	.word	0x00000088
        /*02c4*/ 	.short	0x0100
        /*02c6*/ 	.byte	0x07
	.zero		1


	//   ....[35]....
        /*02c8*/ 	.word	0x00000550
        /*02cc*/ 	.word	0x000000ff
        /*02d0*/ 	.word	0x00000188
        /*02d4*/ 	.short	0x0100
        /*02d6*/ 	.byte	0x07
	.zero		1


	//   ....[36]....
        /*02d8*/ 	.word	0x00000560
        /*02dc*/ 	.word	0x000000ff
        /*02e0*/ 	.word	0x00000090
        /*02e4*/ 	.short	0x0100
        /*02e6*/ 	.byte	0x07
	.zero		1


	//   ....[37]....
        /*02e8*/ 	.word	0x00000570
        /*02ec*/ 	.word	0x000000ff
        /*02f0*/ 	.word	0x00000190
        /*02f4*/ 	.short	0x0100
        /*02f6*/ 	.byte	0x07
	.zero		1


	//   ....[38]....
        /*02f8*/ 	.word	0x00000580
        /*02fc*/ 	.word	0x000000ff
        /*0300*/ 	.word	0x00000098
        /*0304*/ 	.short	0x0100
        /*0306*/ 	.byte	0x07
	.zero		1


	//   ....[39]....
        /*0308*/ 	.word	0x00000590
        /*030c*/ 	.word	0x000000ff
        /*0310*/ 	.word	0x00000198
        /*0314*/ 	.short	0x0100
        /*0316*/ 	.byte	0x07
	.zero		1


	//   ....[40]....
        /*0318*/ 	.word	0x000005a0
        /*031c*/ 	.word	0x000000ff
        /*0320*/ 	.word	0x000000a0
        /*0324*/ 	.short	0x0100
        /*0326*/ 	.byte	0x07
	.zero		1


	//   ....[41]....
        /*0328*/ 	.word	0x000005b0
        /*032c*/ 	.word	0x000000ff
        /*0330*/ 	.word	0x000001a0
        /*0334*/ 	.short	0x0100
        /*0336*/ 	.byte	0x07
	.zero		1


	//   ....[42]....
        /*0338*/ 	.word	0x000005c0
        /*033c*/ 	.word	0x000000ff
        /*0340*/ 	.word	0x000000a8
        /*0344*/ 	.short	0x0100
        /*0346*/ 	.byte	0x07
	.zero		1


	//   ....[43]....
        /*0348*/ 	.word	0x000005d0
        /*034c*/ 	.word	0x000000ff
        /*0350*/ 	.word	0x000001a8
        /*0354*/ 	.short	0x0100
        /*0356*/ 	.byte	0x07
	.zero		1


	//   ....[44]....
        /*0358*/ 	.word	0x000005e0
        /*035c*/ 	.word	0x000000ff
        /*0360*/ 	.word	0x000000b0
        /*0364*/ 	.short	0x0100
        /*0366*/ 	.byte	0x07
	.zero		1


	//   ....[45]....
        /*0368*/ 	.word	0x000005f0
        /*036c*/ 	.word	0x000000ff
        /*0370*/ 	.word	0x000001b0
        /*0374*/ 	.short	0x0100
        /*0376*/ 	.byte	0x07
	.zero		1


	//   ....[46]....
        /*0378*/ 	.word	0x00000600
        /*037c*/ 	.word	0x000000ff
        /*0380*/ 	.word	0x000000b8
        /*0384*/ 	.short	0x0100
        /*0386*/ 	.byte	0x07
	.zero		1


	//   ....[47]....
        /*0388*/ 	.word	0x00000610
        /*038c*/ 	.word	0x000000ff
        /*0390*/ 	.word	0x000001b8
        /*0394*/ 	.short	0x0100
        /*0396*/ 	.byte	0x07
	.zero		1


	//   ....[48]....
        /*0398*/ 	.word	0x00000620
        /*039c*/ 	.word	0x000000ff
        /*03a0*/ 	.word	0x000000c0
        /*03a4*/ 	.short	0x0100
        /*03a6*/ 	.byte	0x07
	.zero		1


	//   ....[49]....
        /*03a8*/ 	.word	0x00000630
        /*03ac*/ 	.word	0x000000ff
        /*03b0*/ 	.word	0x000001c0
        /*03b4*/ 	.short	0x0100
        /*03b6*/ 	.byte	0x07
	.zero		1


	//   ....[50]....
        /*03b8*/ 	.word	0x00000640
        /*03bc*/ 	.word	0x000000ff
        /*03c0*/ 	.word	0x000000c8
        /*03c4*/ 	.short	0x0100
        /*03c6*/ 	.byte	0x07
	.zero		1


	//   ....[51]....
        /*03c8*/ 	.word	0x00000650
        /*03cc*/ 	.word	0x000000ff
        /*03d0*/ 	.word	0x000001c8
        /*03d4*/ 	.short	0x0100
        /*03d6*/ 	.byte	0x07
	.zero		1


	//   ....[52]....
        /*03d8*/ 	.word	0x00000660
        /*03dc*/ 	.word	0x000000ff
        /*03e0*/ 	.word	0x000000d0
        /*03e4*/ 	.short	0x0100
        /*03e6*/ 	.byte	0x07
	.zero		1


	//   ....[53]....
        /*03e8*/ 	.word	0x00000670
        /*03ec*/ 	.word	0x000000ff
        /*03f0*/ 	.word	0x000001d0
        /*03f4*/ 	.short	0x0100
        /*03f6*/ 	.byte	0x07
	.zero		1


	//   ....[54]....
        /*03f8*/ 	.word	0x00000680
        /*03fc*/ 	.word	0x000000ff
        /*0400*/ 	.word	0x000000d8
        /*0404*/ 	.short	0x0100
        /*0406*/ 	.byte	0x07
	.zero		1


	//   ....[55]....
        /*0408*/ 	.word	0x00000690
        /*040c*/ 	.word	0x000000ff
        /*0410*/ 	.word	0x000001d8
        /*0414*/ 	.short	0x0100
        /*0416*/ 	.byte	0x07
	.zero		1


	//   ....[56]....
        /*0418*/ 	.word	0x000006a0
        /*041c*/ 	.word	0x000000ff
        /*0420*/ 	.word	0x000000e0
        /*0424*/ 	.short	0x0100
        /*0426*/ 	.byte	0x07
	.zero		1


	//   ....[57]....
        /*0428*/ 	.word	0x000006b0
        /*042c*/ 	.word	0x000000ff
        /*0430*/ 	.word	0x000001e0
        /*0434*/ 	.short	0x0100
        /*0436*/ 	.byte	0x07
	.zero		1


	//   ....[58]....
        /*0438*/ 	.word	0x000006c0
        /*043c*/ 	.word	0x000000ff
        /*0440*/ 	.word	0x000000e8
        /*0444*/ 	.short	0x0100
        /*0446*/ 	.byte	0x07
	.zero		1


	//   ....[59]....
        /*0448*/ 	.word	0x000006d0
        /*044c*/ 	.word	0x000000ff
        /*0450*/ 	.word	0x000001e8
        /*0454*/ 	.short	0x0100
        /*0456*/ 	.byte	0x07
	.zero		1


	//   ....[60]....
        /*0458*/ 	.word	0x000006e0
        /*045c*/ 	.word	0x000000ff
        /*0460*/ 	.word	0x000000f0
        /*0464*/ 	.short	0x0100
        /*0466*/ 	.byte	0x07
	.zero		1


	//   ....[61]....
        /*0468*/ 	.word	0x000006f0
        /*046c*/ 	.word	0x000000ff
        /*0470*/ 	.word	0x000001f0
        /*0474*/ 	.short	0x0100
        /*0476*/ 	.byte	0x07
	.zero		1


	//   ....[62]....
        /*0478*/ 	.word	0x00000700
        /*047c*/ 	.word	0x000000ff
        /*0480*/ 	.word	0x000000f8
        /*0484*/ 	.short	0x0100
        /*0486*/ 	.byte	0x07
	.zero		1


	//   ....[63]....
        /*0488*/ 	.word	0x00000710
        /*048c*/ 	.word	0x000000ff
        /*0490*/ 	.word	0x000001f8
        /*0494*/ 	.short	0x0100
        /*0496*/ 	.byte	0x07
	.zero		1


	//   ....[64]....
        /*0498*/ 	.word	0x00000bf0
        /*049c*/ 	.word	0x000000ff
        /*04a0*/ 	.word	0x00000230
        /*04a4*/ 	.short	0x0100
        /*04a6*/ 	.byte	0x0c
	.zero		1


	//   ....[65]....
        /*04a8*/ 	.word	0x00000c50
        /*04ac*/ 	.word	0x000000ff
        /*04b0*/ 	.word	0x00000238
        /*04b4*/ 	.short	0x0100
        /*04b6*/ 	.byte	0x0c
	.zero		1


	//   ....[66]....
        /*04b8*/ 	.word	0x00000c80
        /*04bc*/ 	.word	0x000000ff
        /*04c0*/ 	.word	0x00000210
        /*04c4*/ 	.short	0x0100
        /*04c6*/ 	.byte	0x0d
	.zero		1


	//   ....[67]....
        /*04c8*/ 	.word	0x00000cc0
        /*04cc*/ 	.word	0x000000ff
        /*04d0*/ 	.word	0x00000218
        /*04d4*/ 	.short	0x0100
        /*04d6*/ 	.byte	0x0d
	.zero		1


	//   ....[68]....
        /*04d8*/ 	.word	0x00000cd0
        /*04dc*/ 	.word	0x000000ff
        /*04e0*/ 	.word	0x00000220
        /*04e4*/ 	.short	0x0100
        /*04e6*/ 	.byte	0x0d
	.zero		1


	//   ....[69]....
        /*04e8*/ 	.word	0x00000ce0
        /*04ec*/ 	.word	0x000000ff
        /*04f0*/ 	.word	0x00000228
        /*04f4*/ 	.short	0x0100
        /*04f6*/ 	.byte	0x0d
	.zero		1


	//   ....[70]....
        /*04f8*/ 	.word	0x00001b80
        /*04fc*/ 	.word	0x00000012
        /*0500*/ 	.word	0xfffffff8
        /*0504*/ 	.short	0x010a
        /*0506*/ 	.byte	0x3f
	.zero		1


	//   ....[71]....
        /*0508*/ 	.word	0x00001df0
        /*050c*/ 	.word	0x000000ff
        /*0510*/ 	.word	0x00000000
        /*0514*/ 	.short	0x010a
        /*0516*/ 	.byte	0x04
	.zero		1


	//   ....[72]....
        /*0518*/ 	.word	0x00001e30
        /*051c*/ 	.word	0x000000ff
        /*0520*/ 	.word	0x00000000
        /*0524*/ 	.short	0x010a
        /*0526*/ 	.byte	0x04
	.zero		1


	//   ....[73]....
        /*0528*/ 	.word	0x00002420
        /*052c*/ 	.word	0x000000ff
        /*0530*/ 	.word	0x00000000
        /*0534*/ 	.short	0x010a
        /*0536*/ 	.byte	0x06
	.zero		1


	//   ....[74]....
        /*0538*/ 	.word	0x00002460
        /*053c*/ 	.word	0x000000ff
        /*0540*/ 	.word	0x00000000
        /*0544*/ 	.short	0x010a
        /*0546*/ 	.byte	0x06
	.zero		1


	//   ....[75]....
        /*0548*/ 	.word	0x000028f0
        /*054c*/ 	.word	0x00000010
        /*0550*/ 	.word	0x00000000
        /*0554*/ 	.short	0x0101
        /*0556*/ 	.byte	0x3f
	.zero		1


	//   ....[76]....
        /*0558*/ 	.word	0x00002be0
        /*055c*/ 	.word	0x00000046
        /*0560*/ 	.word	0x00000000
        /*0564*/ 	.short	0x0101
        /*0566*/ 	.byte	0x0c
	.zero		1


	//   ....[77]....
        /*0568*/ 	.word	0x00002cf0
        /*056c*/ 	.word	0x0000000e
        /*0570*/ 	.word	0x00000000
        /*0574*/ 	.short	0x0101
        /*0576*/ 	.byte	0x3f
	.zero		1


	//   ....[78]....
        /*0578*/ 	.word	0x00002d60
        /*057c*/ 	.word	0x00000012
        /*0580*/ 	.word	0x00000008
        /*0584*/ 	.short	0x010a
        /*0586*/ 	.byte	0x3f
	.zero		1


	//   ....[79]....
        /*0588*/ 	.word	0x00004c40
        /*058c*/ 	.word	0x00000013
        /*0590*/ 	.word	0x00000000
        /*0594*/ 	.short	0x0101
        /*0596*/ 	.byte	0x0c
	.zero		1


	//   ....[80]....
        /*0598*/ 	.word	0x000056f0
        /*059c*/ 	.word	0x0000000e
        /*05a0*/ 	.word	0x00000100
        /*05a4*/ 	.short	0x010a
        /*05a6*/ 	.byte	0x3f
	.zero		1


	//   ....[81]....
        /*05a8*/ 	.word	0x00005aa0
        /*05ac*/ 	.word	0x00000003
        /*05b0*/ 	.word	0x00000238
        /*05b4*/ 	.short	0x0101
        /*05b6*/ 	.byte	0x3f
	.zero		1


	//   ....[82]....
        /*05b8*/ 	.word	0x00006230
        /*05bc*/ 	.word	0x00000005
        /*05c0*/ 	.word	0x00000000
        /*05c4*/ 	.short	0x010a
        /*05c6*/ 	.byte	0x3f
	.zero		1


	//   ....[83]....
        /*05c8*/ 	.word	0x000062b0
        /*05cc*/ 	.word	0x00000007
        /*05d0*/ 	.word	0x00000000
        /*05d4*/ 	.short	0x010a
        /*05d6*/ 	.byte	0x3f
	.zero		1


	//   ....[84]....
        /*05d8*/ 	.word	0x00006340
        /*05dc*/ 	.word	0x00000006
        /*05e0*/ 	.word	0x00000000
        /*05e4*/ 	.short	0x010a
        /*05e6*/ 	.byte	0x3f
	.zero		1


	//   ....[85]....
        /*05e8*/ 	.word	0x000063d0
        /*05ec*/ 	.word	0x00000007
        /*05f0*/ 	.word	0x00000000
        /*05f4*/ 	.short	0x010a
        /*05f6*/ 	.byte	0x3f
	.zero		1


	//   ....[86]....
        /*05f8*/ 	.word	0x00006460
        /*05fc*/ 	.word	0x00000006
        /*0600*/ 	.word	0x00000000
        /*0604*/ 	.short	0x010a
        /*0606*/ 	.byte	0x3f
	.zero		1


	//   ....[87]....
        /*0608*/ 	.word	0x000064f0
        /*060c*/ 	.word	0x00000007
        /*0610*/ 	.word	0x00000000
        /*0614*/ 	.short	0x010a
        /*0616*/ 	.byte	0x3f
	.zero		1


	//   ....[88]....
        /*0618*/ 	.word	0x00006580
        /*061c*/ 	.word	0x00000006
        /*0620*/ 	.word	0x00000000
        /*0624*/ 	.short	0x010a
        /*0626*/ 	.byte	0x3f
	.zero		1


	//   ....[89]....
        /*0628*/ 	.word	0x00006610
        /*062c*/ 	.word	0x00000007
        /*0630*/ 	.word	0x00000000
        /*0634*/ 	.short	0x010a
        /*0636*/ 	.byte	0x3f
	.zero		1


	//   ....[90]....
        /*0638*/ 	.word	0x000066a0
        /*063c*/ 	.word	0x00000006
        /*0640*/ 	.word	0x00000000
        /*0644*/ 	.short	0x010a
        /*0646*/ 	.byte	0x3f
	.zero		1


	//   ....[91]....
        /*0648*/ 	.word	0x00006730
        /*064c*/ 	.word	0x00000007
        /*0650*/ 	.word	0x00000000
        /*0654*/ 	.short	0x010a
        /*0656*/ 	.byte	0x3f
	.zero		1


	//   ....[92]....
        /*0658*/ 	.word	0x000067c0
        /*065c*/ 	.word	0x00000006
        /*0660*/ 	.word	0x00000000
        /*0664*/ 	.short	0x010a
        /*0666*/ 	.byte	0x3f
	.zero		1


	//   ....[93]....
        /*0668*/ 	.word	0x00006850
        /*066c*/ 	.word	0x00000007
        /*0670*/ 	.word	0x00000000
        /*0674*/ 	.short	0x010a
        /*0676*/ 	.byte	0x3f
	.zero		1


	//   ....[94]....
        /*0678*/ 	.word	0x000068e0
        /*067c*/ 	.word	0x00000006
        /*0680*/ 	.word	0x00000000
        /*0684*/ 	.short	0x010a
        /*0686*/ 	.byte	0x3f
	.zero		1


	//   ....[95]....
        /*0688*/ 	.word	0x00006970
        /*068c*/ 	.word	0x00000007
        /*0690*/ 	.word	0x00000000
        /*0694*/ 	.short	0x010a
        /*0696*/ 	.byte	0x3f
	.zero		1


	//   ....[96]....
        /*0698*/ 	.word	0x00006a00
        /*069c*/ 	.word	0x00000006
        /*06a0*/ 	.word	0x00000000
        /*06a4*/ 	.short	0x010a
        /*06a6*/ 	.byte	0x3f
	.zero		1


	//   ....[97]....
        /*06a8*/ 	.word	0x00006a90
        /*06ac*/ 	.word	0x00000007
        /*06b0*/ 	.word	0x00000000
        /*06b4*/ 	.short	0x010a
        /*06b6*/ 	.byte	0x3f
	.zero		1


	//   ....[98]....
        /*06b8*/ 	.word	0x00006b20
        /*06bc*/ 	.word	0x00000006
        /*06c0*/ 	.word	0x00000000
        /*06c4*/ 	.short	0x010a
        /*06c6*/ 	.byte	0x3f
	.zero		1


	//   ....[99]....
        /*06c8*/ 	.word	0x00006bb0
        /*06cc*/ 	.word	0x00000007
        /*06d0*/ 	.word	0x00000000
        /*06d4*/ 	.short	0x010a
        /*06d6*/ 	.byte	0x3f
	.zero		1


	//   ....[100]....
        /*06d8*/ 	.word	0x00006c40
        /*06dc*/ 	.word	0x00000006
        /*06e0*/ 	.word	0x00000000
        /*06e4*/ 	.short	0x010a
        /*06e6*/ 	.byte	0x3f
	.zero		1


	//   ....[101]....
        /*06e8*/ 	.word	0x00006cd0
        /*06ec*/ 	.word	0x00000007
        /*06f0*/ 	.word	0x00000000
        /*06f4*/ 	.short	0x010a
        /*06f6*/ 	.byte	0x3f
	.zero		1


	//   ....[102]....
        /*06f8*/ 	.word	0x00006d60
        /*06fc*/ 	.word	0x00000006
        /*0700*/ 	.word	0x00000000
        /*0704*/ 	.short	0x010a
        /*0706*/ 	.byte	0x3f
	.zero		1


	//   ....[103]....
        /*0708*/ 	.word	0x00006df0
        /*070c*/ 	.word	0x00000007
        /*0710*/ 	.word	0x00000000
        /*0714*/ 	.short	0x010a
        /*0716*/ 	.byte	0x3f
	.zero		1


	//   ....[104]....
        /*0718*/ 	.word	0x00006e80
        /*071c*/ 	.word	0x00000006
        /*0720*/ 	.word	0x00000000
        /*0724*/ 	.short	0x010a
        /*0726*/ 	.byte	0x3f
	.zero		1


	//   ....[105]....
        /*0728*/ 	.word	0x00006f10
        /*072c*/ 	.word	0x00000007
        /*0730*/ 	.word	0x00000000
        /*0734*/ 	.short	0x010a
        /*0736*/ 	.byte	0x3f
	.zero		1


	//   ....[106]....
        /*0738*/ 	.word	0x00006fa0
        /*073c*/ 	.word	0x00000006
        /*0740*/ 	.word	0x00000000
        /*0744*/ 	.short	0x010a
        /*0746*/ 	.byte	0x3f
	.zero		1


	//   ....[107]....
        /*0748*/ 	.word	0x00007030
        /*074c*/ 	.word	0x00000007
        /*0750*/ 	.word	0x00000000
        /*0754*/ 	.short	0x010a
        /*0756*/ 	.byte	0x3f
	.zero		1


	//   ....[108]....
        /*0758*/ 	.word	0x000070c0
        /*075c*/ 	.word	0x00000006
        /*0760*/ 	.word	0x00000000
        /*0764*/ 	.short	0x010a
        /*0766*/ 	.byte	0x3f
	.zero		1


	//   ....[109]....
        /*0768*/ 	.word	0x00007150
        /*076c*/ 	.word	0x00000007
        /*0770*/ 	.word	0x00000000
        /*0774*/ 	.short	0x010a
        /*0776*/ 	.byte	0x3f
	.zero		1


	//   ....[110]....
        /*0778*/ 	.word	0x000071e0
        /*077c*/ 	.word	0x00000006
        /*0780*/ 	.word	0x00000000
        /*0784*/ 	.short	0x010a
        /*0786*/ 	.byte	0x3f
	.zero		1


	//   ....[111]....
        /*0788*/ 	.word	0x00007270
        /*078c*/ 	.word	0x00000007
        /*0790*/ 	.word	0x00000000
        /*0794*/ 	.short	0x010a
        /*0796*/ 	.byte	0x3f
	.zero		1


	//   ....[112]....
        /*0798*/ 	.word	0x00007300
        /*079c*/ 	.word	0x00000006
        /*07a0*/ 	.word	0x00000000
        /*07a4*/ 	.short	0x010a
        /*07a6*/ 	.byte	0x3f
	.zero		1


	//   ....[113]....
        /*07a8*/ 	.word	0x00007390
        /*07ac*/ 	.word	0x00000003
        /*07b0*/ 	.word	0x00000000
        /*07b4*/ 	.short	0x010a
        /*07b6*/ 	.byte	0x3f
	.zero		1


	//   ....[114]....
        /*07b8*/ 	.word	0x000073f0
        /*07bc*/ 	.word	0x00000012
        /*07c0*/ 	.word	0xfffffff8
        /*07c4*/ 	.short	0x010a
        /*07c6*/ 	.byte	0x3f
	.zero		1


	//   ....[115]....
        /*07c8*/ 	.word	0x00007450
        /*07cc*/ 	.word	0x0000000e
        /*07d0*/ 	.word	0x00000000
        /*07d4*/ 	.short	0x010a
        /*07d6*/ 	.byte	0x3f
	.zero		1


	//   ....[116]....
        /*07d8*/ 	.word	0x000074b0
        /*07dc*/ 	.word	0x00000010
        /*07e0*/ 	.word	0x00000000
        /*07e4*/ 	.short	0x010a
        /*07e6*/ 	.byte	0x3f
	.zero		1


	//   ....[117]....
        /*07e8*/ 	.word	0x00007500
        /*07ec*/ 	.word	0x00000012
        /*07f0*/ 	.word	0x00000008
        /*07f4*/ 	.short	0x010a
        /*07f6*/ 	.byte	0x3f
	.zero		1


	//   ....[118]....
        /*07f8*/ 	.word	0x000075d0
        /*07fc*/ 	.word	0x0000000e
        /*0800*/ 	.word	0x00000100
        /*0804*/ 	.short	0x010a
        /*0806*/ 	.byte	0x3f
	.zero		1


	//   ....[119]....
        /*0808*/ 	.word	0x000076b0
        /*080c*/ 	.word	0x00000005
        /*0810*/ 	.word	0x00000000
        /*0814*/ 	.short	0x010a
        /*0816*/ 	.byte	0x3f
	.zero		1


	//   ....[120]....
        /*0818*/ 	.word	0x00007700
        /*081c*/ 	.word	0x00000007
        /*0820*/ 	.word	0x00000000
        /*0824*/ 	.short	0x010a
        /*0826*/ 	.byte	0x3f
	.zero		1


	//   ....[121]....
        /*0828*/ 	.word	0x00007750
        /*082c*/ 	.word	0x00000006
        /*0830*/ 	.word	0x00000000
        /*0834*/ 	.short	0x010a
        /*0836*/ 	.byte	0x3f
	.zero		1


	//   ....[122]....
        /*0838*/ 	.word	0x000077a0
        /*083c*/ 	.word	0x00000007
        /*0840*/ 	.word	0x00000000
        /*0844*/ 	.short	0x010a
        /*0846*/ 	.byte	0x3f
	.zero		1


	//   ....[123]....
        /*0848*/ 	.word	0x000077f0
        /*084c*/ 	.word	0x00000006
        /*0850*/ 	.word	0x00000000
        /*0854*/ 	.short	0x010a
        /*0856*/ 	.byte	0x3f
	.zero		1


	//   ....[124]....
        /*0858*/ 	.word	0x00007840
        /*085c*/ 	.word	0x00000007
        /*0860*/ 	.word	0x00000000
        /*0864*/ 	.short	0x010a
        /*0866*/ 	.byte	0x3f
	.zero		1


	//   ....[125]....
        /*0868*/ 	.word	0x00007890
        /*086c*/ 	.word	0x00000006
        /*0870*/ 	.word	0x00000000
        /*0874*/ 	.short	0x010a
        /*0876*/ 	.byte	0x3f
	.zero		1


	//   ....[126]....
        /*0878*/ 	.word	0x000078e0
        /*087c*/ 	.word	0x00000007
        /*0880*/ 	.word	0x00000000
        /*0884*/ 	.short	0x010a
        /*0886*/ 	.byte	0x3f
	.zero		1


	//   ....[127]....
        /*0888*/ 	.word	0x00007930
        /*088c*/ 	.word	0x00000006
        /*0890*/ 	.word	0x00000000
        /*0894*/ 	.short	0x010a
        /*0896*/ 	.byte	0x3f
	.zero		1


	//   ....[128]....
        /*0898*/ 	.word	0x00007980
        /*089c*/ 	.word	0x00000007
        /*08a0*/ 	.word	0x00000000
        /*08a4*/ 	.short	0x010a
        /*08a6*/ 	.byte	0x3f
	.zero		1


	//   ....[129]....
        /*08a8*/ 	.word	0x000079d0
        /*08ac*/ 	.word	0x00000006
        /*08b0*/ 	.word	0x00000000
        /*08b4*/ 	.short	0x010a
        /*08b6*/ 	.byte	0x3f
	.zero		1


	//   ....[130]....
        /*08b8*/ 	.word	0x00007a20
        /*08bc*/ 	.word	0x00000007
        /*08c0*/ 	.word	0x00000000
        /*08c4*/ 	.short	0x010a
        /*08c6*/ 	.byte	0x3f
	.zero		1


	//   ....[131]....
        /*08c8*/ 	.word	0x00007a70
        /*08cc*/ 	.word	0x00000006
        /*08d0*/ 	.word	0x00000000
        /*08d4*/ 	.short	0x010a
        /*08d6*/ 	.byte	0x3f
	.zero		1


	//   ....[132]....
        /*08d8*/ 	.word	0x00007ac0
        /*08dc*/ 	.word	0x00000007
        /*08e0*/ 	.word	0x00000000
        /*08e4*/ 	.short	0x010a
        /*08e6*/ 	.byte	0x3f
	.zero		1


	//   ....[133]....
        /*08e8*/ 	.word	0x00007b10
        /*08ec*/ 	.word	0x00000006
        /*08f0*/ 	.word	0x00000000
        /*08f4*/ 	.short	0x010a
        /*08f6*/ 	.byte	0x3f
	.zero		1


	//   ....[134]....
        /*08f8*/ 	.word	0x00007b60
        /*08fc*/ 	.word	0x00000007
        /*0900*/ 	.word	0x00000000
        /*0904*/ 	.short	0x010a
        /*0906*/ 	.byte	0x3f
	.zero		1


	//   ....[135]....
        /*0908*/ 	.word	0x00007bb0
        /*090c*/ 	.word	0x00000006
        /*0910*/ 	.word	0x00000000
        /*0914*/ 	.short	0x010a
        /*0916*/ 	.byte	0x3f
	.zero		1


	//   ....[136]....
        /*0918*/ 	.word	0x00007c00
        /*091c*/ 	.word	0x00000007
        /*0920*/ 	.word	0x00000000
        /*0924*/ 	.short	0x010a
        /*0926*/ 	.byte	0x3f
	.zero		1


	//   ....[137]....
        /*0928*/ 	.word	0x00007c50
        /*092c*/ 	.word	0x00000006
        /*0930*/ 	.word	0x00000000
        /*0934*/ 	.short	0x010a
        /*0936*/ 	.byte	0x3f
	.zero		1


	//   ....[138]....
        /*0938*/ 	.word	0x00007ca0
        /*093c*/ 	.word	0x00000007
        /*0940*/ 	.word	0x00000000
        /*0944*/ 	.short	0x010a
        /*0946*/ 	.byte	0x3f
	.zero		1


	//   ....[139]....
        /*0948*/ 	.word	0x00007cf0
        /*094c*/ 	.word	0x00000006
        /*0950*/ 	.word	0x00000000
        /*0954*/ 	.short	0x010a
        /*0956*/ 	.byte	0x3f
	.zero		1


	//   ....[140]....
        /*0958*/ 	.word	0x00007d40
        /*095c*/ 	.word	0x00000007
        /*0960*/ 	.word	0x00000000
        /*0964*/ 	.short	0x010a
        /*0966*/ 	.byte	0x3f
	.zero		1


	//   ....[141]....
        /*0968*/ 	.word	0x00007d90
        /*096c*/ 	.word	0x00000006
        /*0970*/ 	.word	0x00000000
        /*0974*/ 	.short	0x010a
        /*0976*/ 	.byte	0x3f
	.zero		1


	//   ....[142]....
        /*0978*/ 	.word	0x00007de0
        /*097c*/ 	.word	0x00000007
        /*0980*/ 	.word	0x00000000
        /*0984*/ 	.short	0x010a
        /*0986*/ 	.byte	0x3f
	.zero		1


	//   ....[143]....
        /*0988*/ 	.word	0x00007e30
        /*098c*/ 	.word	0x00000006
        /*0990*/ 	.word	0x00000000
        /*0994*/ 	.short	0x010a
        /*0996*/ 	.byte	0x3f
	.zero		1


	//   ....[144]....
        /*0998*/ 	.word	0x00007e80
        /*099c*/ 	.word	0x00000007
        /*09a0*/ 	.word	0x00000000
        /*09a4*/ 	.short	0x010a
        /*09a6*/ 	.byte	0x3f
	.zero		1


	//   ....[145]....
        /*09a8*/ 	.word	0x00007ed0
        /*09ac*/ 	.word	0x00000006
        /*09b0*/ 	.word	0x00000000
        /*09b4*/ 	.short	0x010a
        /*09b6*/ 	.byte	0x3f
	.zero		1


	//   ....[146]....
        /*09b8*/ 	.word	0x00007f20
        /*09bc*/ 	.word	0x00000007
        /*09c0*/ 	.word	0x00000000
        /*09c4*/ 	.short	0x010a
        /*09c6*/ 	.byte	0x3f
	.zero		1


	//   ....[147]....
        /*09c8*/ 	.word	0x00007f70
        /*09cc*/ 	.word	0x00000006
        /*09d0*/ 	.word	0x00000000
        /*09d4*/ 	.short	0x010a
        /*09d6*/ 	.byte	0x3f
	.zero		1


	//   ....[148]....
        /*09d8*/ 	.word	0x00007fc0
        /*09dc*/ 	.word	0x00000007
        /*09e0*/ 	.word	0x00000000
        /*09e4*/ 	.short	0x010a
        /*09e6*/ 	.byte	0x3f
	.zero		1


	//   ....[149]....
        /*09e8*/ 	.word	0x00008010
        /*09ec*/ 	.word	0x00000006
        /*09f0*/ 	.word	0x00000000
        /*09f4*/ 	.short	0x010a
        /*09f6*/ 	.byte	0x3f
	.zero		1


	//----- nvinfo : EIATTR_NUM_MBARRIERS
	.align		4
.L_28:
        /*09f8*/ 	.byte	0x03, 0x38
        /*09fa*/ 	.short	0x0046


	//----- nvinfo : EIATTR_EXIT_INSTR_OFFSETS
	.align		4
        /*09fc*/ 	.byte	0x04, 0x1c
        /*09fe*/ 	.short	(.L_30 - .L_29)


	//   ....[0]....
.L_29:
        /*0a00*/ 	.word	0x000017f0


	//   ....[1]....
        /*0a04*/ 	.word	0x00001850


	//   ....[2]....
        /*0a08*/ 	.word	0x000053f0


	//   ....[3]....
        /*0a0c*/ 	.word	0x00005420


	//   ....[4]....
        /*0a10*/ 	.word	0x000073e0


	//----- nvinfo : EIATTR_MAX_THREADS
	.align		4
.L_30:
        /*0a14*/ 	.byte	0x04, 0x05
        /*0a16*/ 	.short	(.L_32 - .L_31)
.L_31:
        /*0a18*/ 	.word	0x00000180
        /*0a1c*/ 	.word	0x00000001
        /*0a20*/ 	.word	0x00000001


	//----- nvinfo : EIATTR_CRS_STACK_SIZE
	.align		4
.L_32:
        /*0a24*/ 	.byte	0x04, 0x1e
        /*0a26*/ 	.short	(.L_34 - .L_33)
.L_33:
        /*0a28*/ 	.word	0x00000000


	//----- nvinfo : EIATTR_CBANK_PARAM_SIZE
	.align		4
.L_34:
        /*0a2c*/ 	.byte	0x03, 0x19
        /*0a2e*/ 	.short	0x0470


	//----- nvinfo : EIATTR_PARAM_CBANK
	.align		4
        /*0a30*/ 	.byte	0x04, 0x0a
        /*0a32*/ 	.short	(.L_36 - .L_35)
	.align		4
.L_35:
        /*0a34*/ 	.word	index@(.nv.constant0._ZN7cutlass13device_kernelINS_4gemm6kernel13GemmUniversalIN4cute5tupleIJiiiiEEENS1_10collective13CollectiveMmaINS1_37MainloopSm90TmaGmmaWarpSpecializedFP8ILi32ENS5_IJNS4_1CILi2EEENSA_ILi1EEESC_EEENS1_32KernelTmaWarpSpecializedPingpongEEENS5_IJNSA_ILi64EEENSA_ILi48EEESG_EEENS_12float_e4m3_tENS5_IJlSC_lEEESJ_SK_NS4_8TiledMMAINS4_8MMA_AtomIJNS4_4SM904GMMA30MMA_64x16x32_F32E4M3E4M3_SS_TNILNSO_7ScaleInE1ELSQ_1EEEEEENS4_6LayoutINS5_IJSC_SC_SC_EEENS5_IJNSA_ILi0EEESV_SV_EEEEENS5_IJNS4_10UnderscoreESY_SY_EEEEENS4_13SM90_TMA_LOADENS4_14ComposedLayoutINS4_7SwizzleILi2ELi4ELi3EEENS4_18smem_ptr_flag_bitsILi8EEENST_INS5_IJNSA_ILi8EEESG_EEENS5_IJSG_SC_EEEEEEEvNS4_8identityENS4_23SM90_TMA_LOAD_MULTICASTES1B_vS1C_EENS_8epilogue10collective6detail29Sm90TmaWarpSpecializedAdapterINS1G_15DefaultEpilogueISJ_SK_SK_NS1F_6thread17LinearCombinationISJ_Li1EffLNS1K_9ScaleType4KindE0ELNS_15FloatRoundStyleE2ESJ_EENS1_15EpilogueDefaultEEEEEvvEEEEvNT_6ParamsE)
        /*0a38*/ 	.short	0x0210
        /*0a3a*/ 	.short	0x0470


	//----- nvinfo : EIATTR_SW_WAR
	.align		4
.L_36:
        /*0a3c*/ 	.byte	0x04, 0x36
        /*0a3e*/ 	.short	(.L_38 - .L_37)
.L_37:
        /*0a40*/ 	.word	0x00000008
.L_38:


//--------------------- .nv.callgraph             --------------------------
	.section	.nv.callgraph,"",@"SHT_CUDA_CALLGRAPH"
	.align	4
	.sectionentsize	8
	.align		4
        /*0000*/ 	.word	0x00000000
	.align		4
        /*0004*/ 	.word	0xffffffff
	.align		4
        /*0008*/ 	.word	0x00000000
	.align		4
        /*000c*/ 	.word	0xfffffffe
	.align		4
        /*0010*/ 	.word	0x00000000
	.align		4
        /*0014*/ 	.word	0xfffffffd
	.align		4
        /*0018*/ 	.word	0x00000000
	.align		4
        /*001c*/ 	.word	0xfffffffc


//--------------------- .nv.constant4             --------------------------
	.section	.nv.constant4,"a",@progbits
	.align	8
	.align		8
.nv.constant4:
        /*0000*/ 	.dword	_ZN40_INTERNAL_426fe362_4_k_cu_442aeac9_125864cuda3std3__45__cpo5beginE
	.align		8
        /*0008*/ 	.dword	_ZN40_INTERNAL_426fe362_4_k_cu_442aeac9_125864cuda3std3__45__cpo3endE
	.align		8
        /*0010*/ 	.dword	_ZN40_INTERNAL_426fe362_4_k_cu_442aeac9_125864cuda3std3__45__cpo6cbeginE
	.align		8
        /*0018*/ 	.dword	_ZN40_INTERNAL_426fe362_4_k_cu_442aeac9_125864cuda3std3__45__cpo4cendE
	.align		8
        /*0020*/ 	.dword	_ZN40_INTERNAL_426fe362_4_k_cu_442aeac9_125864cuda3std3__442_GLOBAL__N__426fe362_4_k_cu_442aeac9_125866ignoreE
	.align		8
        /*0028*/ 	.dword	_ZN40_INTERNAL_426fe362_4_k_cu_442aeac9_125864cuda3std3__419piecewise_constructE
	.align		8
        /*0030*/ 	.dword	_ZN40_INTERNAL_426fe362_4_k_cu_442aeac9_125864cuda3std3__48in_placeE
	.align		8
        /*0038*/ 	.dword	_ZN40_INTERNAL_426fe362_4_k_cu_442aeac9_125864cuda3std6ranges3__45__cpo4swapE
	.align		8
        /*0040*/ 	.dword	_ZN40_INTERNAL_426fe362_4_k_cu_442aeac9_125864cuda3std6ranges3__45__cpo9iter_moveE
	.align		8
        /*0048*/ 	.dword	_ZN40_INTERNAL_426fe362_4_k_cu_442aeac9_125864cute7productE
	.align		8
        /*0050*/ 	.dword	_ZN40_INTERNAL_426fe362_4_k_cu_442aeac9_125864cute1_E


//--------------------- .text._ZN7cutlass13device_kernelINS_4gemm6kernel13GemmUniversalIN4cute5tupleIJiiiiEEENS1_10collective13CollectiveMmaINS1_37MainloopSm90TmaGmmaWarpSpecializedFP8ILi32ENS5_IJNS4_1CILi2EEENSA_ILi1EEESC_EEENS1_32KernelTmaWarpSpecializedPingpongEEENS5_IJNSA_ILi64EEENSA_ILi48EEESG_EEENS_12float_e4m3_tENS5_IJlSC_lEEESJ_SK_NS4_8TiledMMAINS4_8MMA_AtomIJNS4_4SM904GMMA30MMA_64x16x32_F32E4M3E4M3_SS_TNILNSO_7ScaleInE1ELSQ_1EEEEEENS4_6LayoutINS5_IJSC_SC_SC_EEENS5_IJNSA_ILi0EEESV_SV_EEEEENS5_IJNS4_10UnderscoreESY_SY_EEEEENS4_13SM90_TMA_LOADENS4_14ComposedLayoutINS4_7SwizzleILi2ELi4ELi3EEENS4_18smem_ptr_flag_bitsILi8EEENST_INS5_IJNSA_ILi8EEESG_EEENS5_IJSG_SC_EEEEEEEvNS4_8identityENS4_23SM90_TMA_LOAD_MULTICASTES1B_vS1C_EENS_8epilogue10collective6detail29Sm90TmaWarpSpecializedAdapterINS1G_15DefaultEpilogueISJ_SK_SK_NS1F_6thread17LinearCombinationISJ_Li1EffLNS1K_9ScaleType4KindE0ELNS_15FloatRoundStyleE2ESJ_EENS1_15EpilogueDefaultEEEEEvvEEEEvNT_6ParamsE --------------------------
	.section	.text._ZN7cutlass13device_kernelINS_4gemm6kernel13GemmUniversalIN4cute5tupleIJiiiiEEENS1_10collective13CollectiveMmaINS1_37MainloopSm90TmaGmmaWarpSpecializedFP8ILi32ENS5_IJNS4_1CILi2EEENSA_ILi1EEESC_EEENS1_32KernelTmaWarpSpecializedPingpongEEENS5_IJNSA_ILi64EEENSA_ILi48EEESG_EEENS_12float_e4m3_tENS5_IJlSC_lEEESJ_SK_NS4_8TiledMMAINS4_8MMA_AtomIJNS4_4SM904GMMA30MMA_64x16x32_F32E4M3E4M3_SS_TNILNSO_7ScaleInE1ELSQ_1EEEEEENS4_6LayoutINS5_IJSC_SC_SC_EEENS5_IJNSA_ILi0EEESV_SV_EEEEENS5_IJNS4_10UnderscoreESY_SY_EEEEENS4_13SM90_TMA_LOADENS4_14ComposedLayoutINS4_7SwizzleILi2ELi4ELi3EEENS4_18smem_ptr_flag_bitsILi8EEENST_INS5_IJNSA_ILi8EEESG_EEENS5_IJSG_SC_EEEEEEEvNS4_8identityENS4_23SM90_TMA_LOAD_MULTICASTES1B_vS1C_EENS_8epilogue10collective6detail29Sm90TmaWarpSpecializedAdapterINS1G_15DefaultEpilogueISJ_SK_SK_NS1F_6thread17LinearCombinationISJ_Li1EffLNS1K_9ScaleType4KindE0ELNS_15FloatRoundStyleE2ESJ_EENS1_15EpilogueDefaultEEEEEvvEEEEvNT_6ParamsE,"ax",@progbits
	.align	128
.text._ZN7cutlass13device_kernelINS_4gemm6kernel13GemmUniversalIN4cute5tupleIJiiiiEEENS1_10collective13CollectiveMmaINS1_37MainloopSm90TmaGmmaWarpSpecializedFP8ILi32ENS5_IJNS4_1CILi2EEENSA_ILi1EEESC_EEENS1_32KernelTmaWarpSpecializedPingpongEEENS5_IJNSA_ILi64EEENSA_ILi48EEESG_EEENS_12float_e4m3_tENS5_IJlSC_lEEESJ_SK_NS4_8TiledMMAINS4_8MMA_AtomIJNS4_4SM904GMMA30MMA_64x16x32_F32E4M3E4M3_SS_TNILNSO_7ScaleInE1ELSQ_1EEEEEENS4_6LayoutINS5_IJSC_SC_SC_EEENS5_IJNSA_ILi0EEESV_SV_EEEEENS5_IJNS4_10UnderscoreESY_SY_EEEEENS4_13SM90_TMA_LOADENS4_14ComposedLayoutINS4_7SwizzleILi2ELi4ELi3EEENS4_18smem_ptr_flag_bitsILi8EEENST_INS5_IJNSA_ILi8EEESG_EEENS5_IJSG_SC_EEEEEEEvNS4_8identityENS4_23SM90_TMA_LOAD_MULTICASTES1B_vS1C_EENS_8epilogue10collective6detail29Sm90TmaWarpSpecializedAdapterINS1G_15DefaultEpilogueISJ_SK_SK_NS1F_6thread17LinearCombinationISJ_Li1EffLNS1K_9ScaleType4KindE0ELNS_15FloatRoundStyleE2ESJ_EENS1_15EpilogueDefaultEEEEEvvEEEEvNT_6ParamsE:
        .type           _ZN7cutlass13device_kernelINS_4gemm6kernel13GemmUniversalIN4cute5tupleIJiiiiEEENS1_10collective13CollectiveMmaINS1_37MainloopSm90TmaGmmaWarpSpecializedFP8ILi32ENS5_IJNS4_1CILi2EEENSA_ILi1EEESC_EEENS1_32KernelTmaWarpSpecializedPingpongEEENS5_IJNSA_ILi64EEENSA_ILi48EEESG_EEENS_12float_e4m3_tENS5_IJlSC_lEEESJ_SK_NS4_8TiledMMAINS4_8MMA_AtomIJNS4_4SM904GMMA30MMA_64x16x32_F32E4M3E4M3_SS_TNILNSO_7ScaleInE1ELSQ_1EEEEEENS4_6LayoutINS5_IJSC_SC_SC_EEENS5_IJNSA_ILi0EEESV_SV_EEEEENS5_IJNS4_10UnderscoreESY_SY_EEEEENS4_13SM90_TMA_LOADENS4_14ComposedLayoutINS4_7SwizzleILi2ELi4ELi3EEENS4_18smem_ptr_flag_bitsILi8EEENST_INS5_IJNSA_ILi8EEESG_EEENS5_IJSG_SC_EEEEEEEvNS4_8identityENS4_23SM90_TMA_LOAD_MULTICASTES1B_vS1C_EENS_8epilogue10collective6detail29Sm90TmaWarpSpecializedAdapterINS1G_15DefaultEpilogueISJ_SK_SK_NS1F_6thread17LinearCombinationISJ_Li1EffLNS1K_9ScaleType4KindE0ELNS_15FloatRoundStyleE2ESJ_EENS1_15EpilogueDefaultEEEEEvvEEEEvNT_6ParamsE,@function
        .size           _ZN7cutlass13device_kernelINS_4gemm6kernel13GemmUniversalIN4cute5tupleIJiiiiEEENS1_10collective13CollectiveMmaINS1_37MainloopSm90TmaGmmaWarpSpecializedFP8ILi32ENS5_IJNS4_1CILi2EEENSA_ILi1EEESC_EEENS1_32KernelTmaWarpSpecializedPingpongEEENS5_IJNSA_ILi64EEENSA_ILi48EEESG_EEENS_12float_e4m3_tENS5_IJlSC_lEEESJ_SK_NS4_8TiledMMAINS4_8MMA_AtomIJNS4_4SM904GMMA30MMA_64x16x32_F32E4M3E4M3_SS_TNILNSO_7ScaleInE1ELSQ_1EEEEEENS4_6LayoutINS5_IJSC_SC_SC_EEENS5_IJNSA_ILi0EEESV_SV_EEEEENS5_IJNS4_10UnderscoreESY_SY_EEEEENS4_13SM90_TMA_LOADENS4_14ComposedLayoutINS4_7SwizzleILi2ELi4ELi3EEENS4_18smem_ptr_flag_bitsILi8EEENST_INS5_IJNSA_ILi8EEESG_EEENS5_IJSG_SC_EEEEEEEvNS4_8identityENS4_23SM90_TMA_LOAD_MULTICASTES1B_vS1C_EENS_8epilogue10collective6detail29Sm90TmaWarpSpecializedAdapterINS1G_15DefaultEpilogueISJ_SK_SK_NS1F_6thread17LinearCombinationISJ_Li1EffLNS1K_9ScaleType4KindE0ELNS_15FloatRoundStyleE2ESJ_EENS1_15EpilogueDefaultEEEEEvvEEEEvNT_6ParamsE,(.L_x_184 - _ZN7cutlass13device_kernelINS_4gemm6kernel13GemmUniversalIN4cute5tupleIJiiiiEEENS1_10collective13CollectiveMmaINS1_37MainloopSm90TmaGmmaWarpSpecializedFP8ILi32ENS5_IJNS4_1CILi2EEENSA_ILi1EEESC_EEENS1_32KernelTmaWarpSpecializedPingpongEEENS5_IJNSA_ILi64EEENSA_ILi48EEESG_EEENS_12float_e4m3_tENS5_IJlSC_lEEESJ_SK_NS4_8TiledMMAINS4_8MMA_AtomIJNS4_4SM904GMMA30MMA_64x16x32_F32E4M3E4M3_SS_TNILNSO_7ScaleInE1ELSQ_1EEEEEENS4_6LayoutINS5_IJSC_SC_SC_EEENS5_IJNSA_ILi0EEESV_SV_EEEEENS5_IJNS4_10UnderscoreESY_SY_EEEEENS4_13SM90_TMA_LOADENS4_14ComposedLayoutINS4_7SwizzleILi2ELi4ELi3EEENS4_18smem_ptr_flag_bitsILi8EEENST_INS5_IJNSA_ILi8EEESG_EEENS5_IJSG_SC_EEEEEEEvNS4_8identityENS4_23SM90_TMA_LOAD_MULTICASTES1B_vS1C_EENS_8epilogue10collective6detail29Sm90TmaWarpSpecializedAdapterINS1G_15DefaultEpilogueISJ_SK_SK_NS1F_6thread17LinearCombinationISJ_Li1EffLNS1K_9ScaleType4KindE0ELNS_15FloatRoundStyleE2ESJ_EENS1_15EpilogueDefaultEEEEEvvEEEEvNT_6ParamsE)
        .other          _ZN7cutlass13device_kernelINS_4gemm6kernel13GemmUniversalIN4cute5tupleIJiiiiEEENS1_10collective13CollectiveMmaINS1_37MainloopSm90TmaGmmaWarpSpecializedFP8ILi32ENS5_IJNS4_1CILi2EEENSA_ILi1EEESC_EEENS1_32KernelTmaWarpSpecializedPingpongEEENS5_IJNSA_ILi64EEENSA_ILi48EEESG_EEENS_12float_e4m3_tENS5_IJlSC_lEEESJ_SK_NS4_8TiledMMAINS4_8MMA_AtomIJNS4_4SM904GMMA30MMA_64x16x32_F32E4M3E4M3_SS_TNILNSO_7ScaleInE1ELSQ_1EEEEEENS4_6LayoutINS5_IJSC_SC_SC_EEENS5_IJNSA_ILi0EEESV_SV_EEEEENS5_IJNS4_10UnderscoreESY_SY_EEEEENS4_13SM90_TMA_LOADENS4_14ComposedLayoutINS4_7SwizzleILi2ELi4ELi3EEENS4_18smem_ptr_flag_bitsILi8EEENST_INS5_IJNSA_ILi8EEESG_EEENS5_IJSG_SC_EEEEEEEvNS4_8identityENS4_23SM90_TMA_LOAD_MULTICASTES1B_vS1C_EENS_8epilogue10collective6detail29Sm90TmaWarpSpecializedAdapterINS1G_15DefaultEpilogueISJ_SK_SK_NS1F_6thread17LinearCombinationISJ_Li1EffLNS1K_9ScaleType4KindE0ELNS_15FloatRoundStyleE2ESJ_EENS1_15EpilogueDefaultEEEEEvvEEEEvNT_6ParamsE,@"STO_CUDA_ENTRY STV_DEFAULT"
_ZN7cutlass13device_kernelINS_4gemm6kernel13GemmUniversalIN4cute5tupleIJiiiiEEENS1_10collective13CollectiveMmaINS1_37MainloopSm90TmaGmmaWarpSpecializedFP8ILi32ENS5_IJNS4_1CILi2EEENSA_ILi1EEESC_EEENS1_32KernelTmaWarpSpecializedPingpongEEENS5_IJNSA_ILi64EEENSA_ILi48EEESG_EEENS_12float_e4m3_tENS5_IJlSC_lEEESJ_SK_NS4_8TiledMMAINS4_8MMA_AtomIJNS4_4SM904GMMA30MMA_64x16x32_F32E4M3E4M3_SS_TNILNSO_7ScaleInE1ELSQ_1EEEEEENS4_6LayoutINS5_IJSC_SC_SC_EEENS5_IJNSA_ILi0EEESV_SV_EEEEENS5_IJNS4_10UnderscoreESY_SY_EEEEENS4_13SM90_TMA_LOADENS4_14ComposedLayoutINS4_7SwizzleILi2ELi4ELi3EEENS4_18smem_ptr_flag_bitsILi8EEENST_INS5_IJNSA_ILi8EEESG_EEENS5_IJSG_SC_EEEEEEEvNS4_8identityENS4_23SM90_TMA_LOAD_MULTICASTES1B_vS1C_EENS_8epilogue10collective6detail29Sm90TmaWarpSpecializedAdapterINS1G_15DefaultEpilogueISJ_SK_SK_NS1F_6thread17LinearCombinationISJ_Li1EffLNS1K_9ScaleType4KindE0ELNS_15FloatRoundStyleE2ESJ_EENS1_15EpilogueDefaultEEEEEvvEEEEvNT_6ParamsE:
[----:B------:R-:W-:Y:S01]  /*0000*/  LDC R1, c[0x0][0x28] ;  /* 0x00000a00ff017b82 */ /* 0x000fe20000000800 */
[----:B------:R-:W0:Y:S01]  /*0010*/  S2R R5, SR_TID.X ;  /* 0x0000000000057919 */ /* 0x000e220000002100 */
[----:B------:R-:W-:Y:S01]  /*0020*/  ELECT P0, URZ, PT ;  /* 0x00000000003f782f */ /* 0x000fe20003800000 */
[----:B------:R-:W-:Y:S01]  /*0030*/  BSSY B0, `(.L_x_0) ;  /* 0x0000014000007945 */ /* 0x000fe20003800000 */
[--C-:B0-----:R-:W-:Y:S02]  /*0040*/  SHF.R.U32.HI R0, RZ, 0x5, R5.reuse ;  /* 0x00000005ff007819 */ /* 0x101fe40000011605 */
[----:B------:R-:W-:-:S03]  /*0050*/  SHF.R.U32.HI R3, RZ, 0x7, R5 ;  /* 0x00000007ff037819 */ /* 0x000fc60000011605 */
[----:B------:R-:W0:Y:S02]  /*0060*/  SHFL.IDX PT, R2, R0, RZ, 0x1f ;  /* 0x00001fff00027589 */ /* 0x000e2400000e0000 */
[----:B0-----:R-:W-:Y:S02]  /*0070*/  R2UR UR6, R2 ;  /* 0x00000000020672ca */ /* 0x001fe400000e0000 */
[----:B------:R0:W1:Y:S11]  /*0080*/  SHFL.IDX PT, R2, R3, RZ, 0x1f ;  /* 0x00001fff03027589 */ /* 0x00007600000e0000 */
[----:B------:R-:W-:-:S02]  /*0090*/  USHF.R.S32.HI UR4, URZ, 0x1f, UR6 ;  /* 0x0000001f3f047899 */ /* 0x000fc40008011406 */
[----:B------:R-:W-:Y:S02]  /*00a0*/  ISETP.NE.OR P0, PT, RZ, UR6, !P0 ;  /* 0x00000006ff007c0c */ /* 0x000fe4000c705670 */
[----:B------:R-:W-:-:S04]  /*00b0*/  ULEA.HI UR4, UR4, UR6, URZ, 0x2 ;  /* 0x0000000604047291 */ /* 0x000fc8000f8f103f */
[----:B------:R-:W-:-:S04]  /*00c0*/  ULOP3.LUT UR4, UR4, 0xfffffffc, URZ, 0xc0, !UPT ;  /* 0xfffffffc04047892 */ /* 0x000fc8000f8ec03f */
[----:B------:R-:W-:-:S03]  /*00d0*/  UIADD3 UR6, UR6, -UR4, URZ ;  /* 0x8000000406067290 */ /* 0x000fc6000fffe03f */
[----:B01----:R-:W-:Y:S09]  /*00e0*/  @P0 BRA `(.L_x_1) ;  /* 0x0000000000200947 */ /* 0x003ff20003800000 */
[----:B------:R-:W-:Y:S02]  /*00f0*/  ULDC.64 UR4, c[0x0][0x198] ;  /* 0x0000660000047ab9 */ /* 0x000fe40000000a00 */
[----:B------:R-:W-:Y:S02]  /*0100*/  UIADD3 UR8, UP0, UR4, 0xf0, URZ ;  /* 0x000000f004087890 */ /* 0x000fe4000ff1e03f */
[----:B------:R-:W-:Y:S02]  /*0110*/  UIADD3 UR4, UP1, UR4, 0x1f0, URZ ;  /* 0x000001f004047890 */ /* 0x000fe4000ff3e03f */
[----:B------:R-:W-:Y:S02]  /*0120*/  UIADD3.X UR9, URZ, UR5, URZ, UP0, !UPT ;  /* 0x000000053f097290 */ /* 0x000fe400087fe43f */
[----:B------:R-:W-:-:S07]  /*0130*/  UIADD3.X UR5, URZ, UR5, URZ, UP1, !UPT ;  /* 0x000000053f057290 */ /* 0x000fce0008ffe43f */
[----:B------:R0:W-:Y:S02]  /*0140*/  UTMACCTL.PF [UR8] ;  /* 0x00000000080079b9 */ /* 0x0001e40008040000 */
[----:B------:R0:W-:Y:S02]  /*0150*/  UTMACCTL.PF [UR4] ;  /* 0x00000000040079b9 */ /* 0x0001e40008040000 */
[----:B0-----:R-:W-:Y:S01]  /*0160*/  NOP ;  /* 0x0000000000007918 */ /* 0x001fe20000000000 */
.L_x_1:
[----:B------:R-:W-:Y:S05]  /*0170*/  BSYNC B0 ;  /* 0x0000000000007941 */ /* 0x000fea0003800000 */
.L_x_0:
[----:B------:R-:W0:Y:S01]  /*0180*/  SHFL.IDX PT, R4, R0, RZ, 0x1f ;  /* 0x00001fff00047589 */ /* 0x000e2200000e0000 */
[----:B------:R-:W-:Y:S01]  /*0190*/  R2UR UR21, R2 ;  /* 0x00000000021572ca */ /* 0x000fe200000e0000 */
[----:B------:R-:W-:-:S04]  /*01a0*/  UISETP.NE.AND UP0, UPT, UR6, 0x3, UPT ;  /* 0x000000030600788c */ /* 0x000fc8000bf05270 */
[----:B------:R-:W-:-:S08]  /*01b0*/  UISETP.EQ.OR UP0, UPT, UR6, URZ, !UP0 ;  /* 0x0000003f0600728c */ /* 0x000fd0000c702670 */
[----:B------:R-:W-:Y:S02]  /*01c0*/  UIADD3 UR18, UR21, -0x1, URZ ;  /* 0xffffffff15127890 */ /* 0x000fe4000fffe03f */
[----:B------:R-:W-:Y:S02]  /*01d0*/  UISETP.EQ.AND UP0, UPT, UR21, URZ, UP0 ;  /* 0x0000003f1500728c */ /* 0x000fe40008702270 */
[----:B------:R-:W-:Y:S02]  /*01e0*/  UISETP.GE.U32.AND UP1, UPT, UR18, 0x2, UPT ;  /* 0x000000021200788c */ /* 0x000fe4000bf26070 */
[----:B------:R-:W-:Y:S01]  /*01f0*/  USEL UR17, URZ, 0x1, !UP0 ;  /* 0x000000013f117887 */ /* 0x000fe2000c000000 */
[----:B0-----:R-:W-:-:S03]  /*0200*/  ISETP.NE.AND P0, PT, R4, RZ, PT ;  /* 0x000000ff0400720c */ /* 0x001fc60003f05270 */
[----:B------:R-:W-:-:S10]  /*0210*/  USEL UR17, UR17, 0x2, UP1 ;  /* 0x0000000211117887 */ /* 0x000fd40008800000 */
[----:B------:R-:W-:Y:S05]  /*0220*/  @P0 BRA `(.L_x_2) ;  /* 0x0000000400440947 */ /* 0x000fea0003800000 */
[----:B------:R-:W-:Y:S01]  /*0230*/  ELECT P0, URZ, PT ;  /* 0x00000000003f782f */ /* 0x000fe20003800000 */
[----:B------:R-:W-:-:S12]  /*0240*/  BSSY B0, `(.L_x_2) ;  /* 0x000004f000007945 */ /* 0x000fd80003800000 */
[----:B------:R-:W-:Y:S05]  /*0250*/  @!P0 BRA `(.L_x_3) ;  /* 0x0000000400348947 */ /* 0x000fea0003800000 */
[----:B------:R-:W0:Y:S01]  /*0260*/  S2UR UR7, SR_CgaCtaId ;  /* 0x00000000000779c3 */ /* 0x000e220000008800 */
[----:B------:R-:W-:Y:S01]  /*0270*/  UMOV UR4, 0x400 ;  /* 0x0000040000047882 */ /* 0x000fe20000000000 */
[----:B------:R-:W-:Y:S01]  /*0280*/  UMOV UR5, 0x1 ;  /* 0x0000000100057882 */ /* 0x000fe20000000000 */
[----:B------:R-:W-:Y:S02]  /*0290*/  UMOV UR8, 0x2 ;  /* 0x0000000200087882 */ /* 0x000fe40000000000 */
[----:B------:R-:W-:-:S04]  /*02a0*/  UIADD3 UR8, -UR8, 0x100000, URZ ;  /* 0x0010000008087890 */ /* 0x000fc8000fffe13f */
[----:B------:R-:W-:Y:S02]  /*02b0*/  USHF.L.U32 UR9, UR8, 0xb, URZ ;  /* 0x0000000b08097899 */ /* 0x000fe4000800063f */
[----:B------:R-:W-:Y:S02]  /*02c0*/  USHF.L.U32 UR8, UR8, 0x1, URZ ;  /* 0x0000000108087899 */ /* 0x000fe4000800063f */
[----:B0-----:R-:W-:Y:S02]  /*02d0*/  ULEA UR7, UR7, UR4, 0x18 ;  /* 0x0000000407077291 */ /* 0x001fe4000f8ec03f */
[----:B------:R-:W-:-:S04]  /*02e0*/  UIADD3 UR4, -UR5, 0x100000, URZ ;  /* 0x0010000005047890 */ /* 0x000fc8000fffe13f */
[----:B------:R-:W-:Y:S02]  /*02f0*/  USHF.L.U32 UR5, UR4, 0xb, URZ ;  /* 0x0000000b04057899 */ /* 0x000fe4000800063f */
[----:B------:R-:W-:Y:S01]  /*0300*/  USHF.L.U32 UR4, UR4, 0x1, URZ ;  /* 0x0000000104047899 */ /* 0x000fe2000800063f */
[----:B------:R-:W0:Y:S11]  /*0310*/  FENCE.VIEW.ASYNC.S ;  /* 0x00000000000073c6 */ /* 0x000e360000000000 */
[----:B0-----:R0:W1:Y:S01]  /*0320*/  SYNCS.EXCH.64 URZ, [UR7], UR4 ;  /* 0x00000004073f75b2 */ /* 0x0010620008000100 */
[----:B------:R0:W2:Y:S01]  /*0330*/  SYNCS.EXCH.64 URZ, [UR7+0x100], UR8 ;  /* 0x00010008073f75b2 */ /* 0x0000a20008000100 */
[----:B------:R0:W3:Y:S01]  /*0340*/  SYNCS.EXCH.64 URZ, [UR7+0x8], UR4 ;  /* 0x00000804073f75b2 */ /* 0x0000e20008000100 */
[----:B------:R0:W4:Y:S01]  /*0350*/  SYNCS.EXCH.64 URZ, [UR7+0x108], UR8 ;  /* 0x00010808073f75b2 */ /* 0x0001220008000100 */
[----:B------:R0:W0:Y:S01]  /*0360*/  SYNCS.EXCH.64 URZ, [UR7+0x10], UR4 ;  /* 0x00001004073f75b2 */ /* 0x0000220008000100 */
        /* <DEDUP_REMOVED lines=59> */
[----:B-1234-:R-:W-:Y:S01]  /*0720*/  NOP ;  /* 0x0000000000007918 */ /* 0x01efe20000000000 */
.L_x_3:
[----:B0-----:R-:W-:Y:S05]  /*0730*/  BSYNC B0 ;  /* 0x0000000000007941 */ /* 0x001fea0003800000 */
.L_x_2:
[----:B------:R-:W0:Y:S01]  /*0740*/  S2UR UR14, SR_CTAID.X ;  /* 0x00000000000e79c3 */ /* 0x000e220000002500 */
[----:B------:R-:W-:Y:S01]  /*0750*/  SHF.R.S32.HI R2, RZ, 0x1f, R5 ;  /* 0x0000001fff027819 */ /* 0x000fe20000011405 */
[----:B------:R-:W1:Y:S01]  /*0760*/  SHFL.IDX PT, R7, R0, RZ, 0x1f ;  /* 0x00001fff00077589 */ /* 0x000e6200000e0000 */
[----:B------:R-:W-:Y:S01]  /*0770*/  ELECT P0, URZ, PT ;  /* 0x00000000003f782f */ /* 0x000fe20003800000 */
[----:B------:R-:W-:Y:S01]  /*0780*/  NOP ;  /* 0x0000000000007918 */ /* 0x000fe20000000000 */
[----:B------:R-:W-:Y:S01]  /*0790*/  LEA.HI R2, R2, R5, RZ, 0x7 ;  /* 0x0000000502027211 */ /* 0x000fe200078f38ff */
[----:B------:R-:W2:Y:S01]  /*07a0*/  SHFL.IDX PT, R8, R0, RZ, 0x1f ;  /* 0x00001fff00087589 */ /* 0x000ea200000e0000 */
[----:B------:R-:W-:Y:S01]  /*07b0*/  ULDC UR4, c[0x0][0x150] ;  /* 0x0000540000047ab9 */ /* 0x000fe20000000800 */
[----:B------:R-:W3:Y:S01]  /*07c0*/  S2UR UR8, SR_CTAID.Y ;  /* 0x00000000000879c3 */ /* 0x000ee20000002600 */
[----:B------:R-:W-:Y:S02]  /*07d0*/  LOP3.LUT R2, R2, 0xffffff80, RZ, 0xc0, !PT ;  /* 0xffffff8002027812 */ /* 0x000fe400078ec0ff */
[----:B------:R-:W-:Y:S01]  /*07e0*/  ELECT P1, URZ, PT ;  /* 0x00000000003f782f */ /* 0x000fe20003820000 */
[----:B------:R-:W-:Y:S01]  /*07f0*/  NOP ;  /* 0x0000000000007918 */ /* 0x000fe20000000000 */
[----:B------:R-:W-:Y:S01]  /*0800*/  ULDC UR7, c[0x0][0x144] ;  /* 0x0000510000077ab9 */ /* 0x000fe20000000800 */
[----:B------:R-:W-:Y:S01]  /*0810*/  UMOV UR16, 0x80 ;  /* 0x0000008000107882 */ /* 0x000fe20000000000 */
[----:B------:R-:W-:Y:S01]  /*0820*/  IMAD.IADD R6, R5, 0x1, -R2 ;  /* 0x0000000105067824 */ /* 0x000fe200078e0a02 */
[----:B------:R-:W-:Y:S01]  /*0830*/  ULDC UR20, c[0x0][0x148] ;  /* 0x0000520000147ab9 */ /* 0x000fe20000000800 */
[----:B------:R4:W3:Y:S01]  /*0840*/  SHFL.IDX PT, R18, R3, RZ, 0x1f ;  /* 0x00001fff03127589 */ /* 0x0008e200000e0000 */
[----:B------:R-:W-:-:S02]  /*0850*/  ISETP.NE.AND P2, PT, RZ, UR21, PT ;  /* 0x00000015ff007c0c */ /* 0x000fc4000bf45270 */
[----:B------:R-:W-:-:S04]  /*0860*/  SHF.R.S32.HI R11, RZ, 0x1f, R6 ;  /* 0x0000001fff0b7819 */ /* 0x000fc80000011406 */
[----:B------:R-:W-:Y:S02]  /*0870*/  LEA.HI R2, R11, R6, RZ, 0x3 ;  /* 0x000000060b027211 */ /* 0x000fe400078f18ff */
[----:B0-----:R-:W-:Y:S02]  /*0880*/  I2FP.F32.U32 R9, UR14 ;  /* 0x0000000e00097c45 */ /* 0x001fe40008201000 */
[----:B-1----:R-:W-:Y:S02]  /*0890*/  ISETP.NE.OR P0, PT, R7, RZ, !P0 ;  /* 0x000000ff0700720c */ /* 0x002fe40004705670 */
[--C-:B------:R-:W-:Y:S01]  /*08a0*/  SHF.R.S32.HI R7, RZ, 0x3, R2.reuse ;  /* 0x00000003ff077819 */ /* 0x100fe20000011402 */
[----:B------:R-:W-:Y:S01]  /*08b0*/  FMUL R10, R9, UR4 ;  /* 0x00000004090a7c20 */ /* 0x000fe20008400000 */
[----:B------:R-:W-:Y:S01]  /*08c0*/  SHF.R.S32.HI R2, RZ, 0x1f, R2 ;  /* 0x0000001fff027819 */ /* 0x000fe20000011402 */
[----:B------:R-:W-:Y:S01]  /*08d0*/  ULDC UR4, c[0x0][0x154] ;  /* 0x0000550000047ab9 */ /* 0x000fe20000000800 */
[----:B------:R-:W-:-:S02]  /*08e0*/  SHF.R.S32.HI R9, RZ, 0x1f, R4 ;  /* 0x0000001fff097819 */ /* 0x000fc40000011404 */
[----:B------:R-:W-:Y:S01]  /*08f0*/  LEA.HI R2, R2, R7, RZ, 0x2 ;  /* 0x0000000702027211 */ /* 0x000fe200078f10ff */
[----:B------:R-:W0:Y:S01]  /*0900*/  F2I.U32.TRUNC.NTZ R10, R10 ;  /* 0x0000000a000a7305 */ /* 0x000e22000020f000 */
[----:B------:R-:W-:Y:S02]  /*0910*/  LEA.HI R9, R9, R4, RZ, 0x2 ;  /* 0x0000000409097211 */ /* 0x000fe400078f10ff */
[----:B--2---:R-:W-:Y:S01]  /*0920*/  ISETP.NE.OR P1, PT, R8, RZ, !P1 ;  /* 0x000000ff0800720c */ /* 0x004fe20004f25670 */
[----:B------:R-:W-:Y:S01]  /*0930*/  VOTEU.ALL UP0, P0 ;  /* 0x00000000003f7886 */ /* 0x000fe20000000000 */
[----:B------:R-:W-:Y:S01]  /*0940*/  LOP3.LUT R2, R2, 0xfffffffc, RZ, 0xc0, !PT ;  /* 0xfffffffc02027812 */ /* 0x000fe200078ec0ff */
[----:B------:R-:W-:Y:S01]  /*0950*/  IMAD.MOV.U32 R8, RZ, RZ, 0x1 ;  /* 0x00000001ff087424 */ /* 0x000fe200078e00ff */
[----:B------:R-:W-:Y:S02]  /*0960*/  LOP3.LUT R9, R9, 0x3ffffffc, RZ, 0xc0, !PT ;  /* 0x3ffffffc09097812 */ /* 0x000fe400078ec0ff */
[----:B---3--:R-:W-:Y:S01]  /*0970*/  I2FP.F32.U32 R0, UR8 ;  /* 0x0000000800007c45 */ /* 0x008fe20008201000 */
[----:B------:R-:W-:Y:S01]  /*0980*/  IMAD.IADD R2, R7, 0x1, -R2 ;  /* 0x0000000107027824 */ /* 0x000fe200078e0a02 */
[----:B------:R-:W1:Y:S01]  /*0990*/  @!UP0 S2UR UR11, SR_CgaCtaId ;  /* 0x00000000000b89c3 */ /* 0x000e620000008800 */
[----:B------:R-:W-:Y:S01]  /*09a0*/  IMAD.IADD R9, R4, 0x1, -R9 ;  /* 0x0000000104097824 */ /* 0x000fe200078e0a09 */
[----:B------:R-:W-:Y:S01]  /*09b0*/  @!UP0 UMOV UR10, 0x400 ;  /* 0x00000400000a8882 */ /* 0x000fe20000000000 */
[----:B------:R-:W-:Y:S01]  /*09c0*/  FMUL R4, R0, UR4 ;  /* 0x0000000400047c20 */ /* 0x000fe20008400000 */
[----:B0-----:R-:W-:Y:S01]  /*09d0*/  R2UR UR4, R10 ;  /* 0x000000000a0472ca */ /* 0x001fe200000e0000 */
[----:B------:R-:W-:Y:S01]  /*09e0*/  IMAD R2, R9, 0x4, R2 ;  /* 0x0000000409027824 */ /* 0x000fe200078e0202 */
[----:B------:R-:W-:Y:S01]  /*09f0*/  VOTEU.ALL UP1, P1 ;  /* 0x00000000003f7886 */ /* 0x000fe20000820000 */
[----:B------:R-:W-:Y:S01]  /*0a00*/  VOTEU.ALL UP2, P1 ;  /* 0x00000000003f7886 */ /* 0x000fe20000840000 */
[----:B------:R-:W-:Y:S01]  /*0a10*/  VOTEU.ALL UP3, P1 ;  /* 0x00000000003f7886 */ /* 0x000fe20000860000 */
[----:B------:R-:W0:Y:S01]  /*0a20*/  F2I.U32.TRUNC.NTZ R4, R4 ;  /* 0x0000000400047305 */ /* 0x000e22000020f000 */
[C---:B------:R-:W-:Y:S01]  /*0a30*/  LEA.HI R0, R2.reuse, R2, RZ, 0x1 ;  /* 0x0000000202007211 */ /* 0x040fe200078f08ff */
[----:B------:R-:W2:Y:S01]  /*0a40*/  @!UP1 S2UR UR15, SR_CgaCtaId ;  /* 0x00000000000f99c3 */ /* 0x000ea20000008800 */
[----:B------:R-:W-:Y:S01]  /*0a50*/  IMAD.SHL.U32 R7, R2, 0x4, RZ ;  /* 0x0000000402077824 */ /* 0x000fe200078e00ff */
[----:B------:R-:W-:Y:S01]  /*0a60*/  @!UP1 UMOV UR13, 0x400 ;  /* 0x00000400000d9882 */ /* 0x000fe20000000000 */
[----:B------:R-:W-:Y:S01]  /*0a70*/  LOP3.LUT R9, R0, 0xfffffffe, RZ, 0xc0, !PT ;  /* 0xfffffffe00097812 */ /* 0x000fe200078ec0ff */
[----:B------:R-:W-:Y:S01]  /*0a80*/  VOTEU.ALL UP4, P1 ;  /* 0x00000000003f7886 */ /* 0x000fe20000880000 */
[----:B------:R-:W-:Y:S01]  /*0a90*/  VOTEU.ALL UP5, P1 ;  /* 0x00000000003f7886 */ /* 0x000fe200008a0000 */
[C---:B------:R-:W-:Y:S01]  /*0aa0*/  LOP3.LUT R7, R2.reuse, 0xc, R7, 0x78, !PT ;  /* 0x0000000c02077812 */ /* 0x040fe200078e7807 */
[----:B------:R-:W-:Y:S01]  /*0ab0*/  UIADD3 UR4, -UR4, URZ, URZ ;  /* 0x0000003f04047290 */ /* 0x000fe2000fffe13f */
[----:B------:R-:W-:-:S02]  /*0ac0*/  IMAD.IADD R9, R2, 0x1, -R9 ;  /* 0x0000000102097824 */ /* 0x000fc400078e0a09 */
[----:B------:R-:W3:Y:S01]  /*0ad0*/  LDC R2, c[0x0][0x140] ;  /* 0x00005000ff027b82 */ /* 0x000ee20000000800 */
[----:B------:R-:W-:Y:S01]  /*0ae0*/  UIMAD UR7, UR7, UR4, UR14 ;  /* 0x00000004070772a4 */ /* 0x000fe2000f8e020e */
[----:B0-----:R-:W-:Y:S02]  /*0af0*/  R2UR UR9, R4 ;  /* 0x00000000040972ca */ /* 0x001fe400000e0000 */
[----:B------:R-:W-:Y:S01]  /*0b00*/  UMOV UR4, 0x20 ;  /* 0x0000002000047882 */ /* 0x000fe20000000000 */
[----:B-1----:R-:W-:Y:S02]  /*0b10*/  @!UP0 ULEA UR12, UR11, UR10, 0x18 ;  /* 0x0000000a0b0c8291 */ /* 0x002fe4000f8ec03f */
[----:B------:R-:W-:Y:S01]  /*0b20*/  ISETP.NE.AND P3, PT, R9, UR7, PT ;  /* 0x0000000709007c0c */ /* 0x000fe2000bf65270 */
[----:B------:R-:W-:-:S04]  /*0b30*/  @!UP0 UIADD3 UR4, -UR4, 0x100000, URZ ;  /* 0x0010000004048890 */ /* 0x000fc8000fffe13f */
[----:B------:R-:W-:Y:S02]  /*0b40*/  @!UP0 USHF.L.U32 UR5, UR4, 0xb, URZ ;  /* 0x0000000b04058899 */ /* 0x000fe4000800063f */
[----:B------:R-:W-:Y:S02]  /*0b50*/  @!UP0 USHF.L.U32 UR4, UR4, 0x1, URZ ;  /* 0x0000000104048899 */ /* 0x000fe4000800063f */
[----:B------:R-:W-:-:S04]  /*0b60*/  @!UP1 UIADD3 UR10, -UR16, 0x100000, URZ ;  /* 0x00100000100a9890 */ /* 0x000fc8000fffe13f */
[----:B------:R-:W-:Y:S02]  /*0b70*/  @!UP1 USHF.L.U32 UR11, UR10, 0xb, URZ ;  /* 0x0000000b0a0b9899 */ /* 0x000fe4000800063f */
[----:B------:R-:W-:Y:S01]  /*0b80*/  @!UP1 USHF.L.U32 UR10, UR10, 0x1, URZ ;  /* 0x000000010a0a9899 */ /* 0x000fe2000800063f */
[----:B------:R-:W-:Y:S01]  /*0b90*/  VOTEU.ALL UP0, P0 ;  /* 0x00000000003f7886 */ /* 0x000fe20000000000 */
[----:B--2---:R-:W-:Y:S01]  /*0ba0*/  @!UP1 ULEA UR13, UR15, UR13, 0x18 ;  /* 0x0000000d0f0d9291 */ /* 0x004fe2000f8ec03f */
[----:B------:R-:W-:Y:S01]  /*0bb0*/  VOTEU.ALL UP1, P0 ;  /* 0x00000000003f7886 */ /* 0x000fe20000020000 */
[----:B------:R-:W-:Y:S01]  /*0bc0*/  UIADD3 UR9, -UR9, URZ, URZ ;  /* 0x0000003f09097290 */ /* 0x000fe2000fffe13f */
[----:B------:R-:W-:Y:S01]  /*0bd0*/  LOP3.LUT P0, RZ, R6, 0x7, RZ, 0xc0, !PT ;  /* 0x0000000706ff7812 */ /* 0x000fe2000780c0ff */
[----:B------:R-:W0:Y:S02]  /*0be0*/  FENCE.VIEW.ASYNC.S ;  /* 0x00000000000073c6 */ /* 0x000e240000000000 */
[----:B0-----:R-:W0:Y:S01]  /*0bf0*/  @!UP0 SYNCS.EXCH.64 URZ, [UR12+0x230], UR4 ;  /* 0x000230040c3f85b2 */ /* 0x001e220008000100 */
[----:B------:R-:W-:-:S02]  /*0c00*/  @P3 LEA.HI R0, R7, R7, RZ, 0x1 ;  /* 0x0000000707003211 */ /* 0x000fc400078f08ff */
[----:B------:R-:W-:Y:S02]  /*0c10*/  ISETP.LT.U32.AND P0, PT, R7, 0x2, !P0 ;  /* 0x000000020700780c */ /* 0x000fe40004701070 */
[----:B---3--:R-:W-:Y:S02]  /*0c20*/  ISETP.EQ.U32.AND P1, PT, R2, 0x1, PT ;  /* 0x000000010200780c */ /* 0x008fe40003f22070 */
[----:B------:R-:W-:Y:S02]  /*0c30*/  @P3 SHF.R.S32.HI R0, RZ, 0x1, R0 ;  /* 0x00000001ff003819 */ /* 0x000fe40000011400 */
[----:B----4-:R-:W-:Y:S01]  /*0c40*/  SEL R3, RZ, 0x1, !P0 ;  /* 0x00000001ff037807 */ /* 0x010fe20004000000 */
[----:B------:R1:W2:Y:S01]  /*0c50*/  @!UP1 SYNCS.EXCH.64 URZ, [UR12+0x238], UR4 ;  /* 0x000238040c3f95b2 */ /* 0x0002a20008000100 */
[----:B------:R-:W-:Y:S01]  /*0c60*/  NOP ;  /* 0x0000000000007918 */ /* 0x000fe20000000000 */
[----:B-1----:R-:W-:Y:S01]  /*0c70*/  UIMAD UR4, UR20, UR9, UR8 ;  /* 0x00000009140472a4 */ /* 0x002fe2000f8e0208 */
[----:B------:R1:W3:Y:S05]  /*0c80*/  @!UP2 SYNCS.EXCH.64 URZ, [UR13+0x210], UR10 ;  /* 0x0002100a0d3fa5b2 */ /* 0x0002ea0008000100 */
[----:B------:R-:W-:-:S04]  /*0c90*/  @P3 ISETP.NE.AND P4, PT, R0, UR4, PT ;  /* 0x0000000400003c0c */ /* 0x000fc8000bf85270 */
[----:B------:R-:W-:-:S04]  /*0ca0*/  @P3 SEL R8, RZ, 0x1, P4 ;  /* 0x00000001ff083807 */ /* 0x000fc80002000000 */
[----:B------:R-:W-:Y:S01]  /*0cb0*/  LOP3.LUT R8, R8, R3, RZ, 0xc0, !PT ;  /* 0x0000000308087212 */ /* 0x000fe200078ec0ff */
[----:B------:R1:W4:Y:S01]  /*0cc0*/  @!UP3 SYNCS.EXCH.64 URZ, [UR13+0x218], UR10 ;  /* 0x0002180a0d3fb5b2 */ /* 0x0003220008000100 */
[----:B------:R1:W0:Y:S01]  /*0cd0*/  @!UP4 SYNCS.EXCH.64 URZ, [UR13+0x220], UR10 ;  /* 0x0002200a0d3fc5b2 */ /* 0x0002220008000100 */
[----:B------:R1:W0:Y:S01]  /*0ce0*/  @!UP5 SYNCS.EXCH.64 URZ, [UR13+0x228], UR10 ;  /* 0x0002280a0d3fd5b2 */ /* 0x0002220008000100 */
[----:B------:R-:W-:Y:S01]  /*0cf0*/  NOP ;  /* 0x0000000000007918 */ /* 0x000fe20000000000 */
[----:B-1----:R-:W-:Y:S05]  /*0d00*/  @!P1 BRA `(.L_x_4) ;  /* 0x0000000000089947 */ /* 0x002fea0003800000 */
[----:B0-234-:R-:W-:Y:S01]  /*0d10*/  UCGABAR_ARV ;  /* 0x00000000000079c7 */ /* 0x01dfe20008000000 */
[----:B------:R-:W-:Y:S05]  /*0d20*/  BRA `(.L_x_5) ;  /* 0x0000000000047947 */ /* 0x000fea0003800000 */
.L_x_4:
[----:B0-234-:R-:W-:Y:S01]  /*0d30*/  NOP ;  /* 0x0000000000007918 */ /* 0x01dfe20000000000 */
.L_x_5:
[----:B------:R-:W-:Y:S01]  /*0d40*/  ULDC.64 UR4, c[0x0][0x598] ;  /* 0x0001660000047ab9 */ /* 0x000fe20000000a00 */
[----:B------:R-:W-:Y:S01]  /*0d50*/  ULDC.64 UR22, c[0x0][0x208] ;  /* 0x0000820000167ab9 */ /* 0x000fe20000000a00 */
[----:B------:R-:W-:-:S04]  /*0d60*/  ISETP.NE.U32.AND P0, PT, RZ, UR4, PT ;  /* 0x00000004ff007c0c */ /* 0x000fc8000bf05070 */
[----:B------:R-:W-:-:S13]  /*0d70*/  ISETP.NE.AND.EX P0, PT, RZ, UR5, PT, P0 ;  /* 0x00000005ff007c0c */ /* 0x000fda000bf05300 */
[----:B------:R-:W-:Y:S05]  /*0d80*/  @!P0 BRA `(.L_x_6) ;  /* 0x00000000001c8947 */ /* 0x000fea0003800000 */
[----:B------:R-:W0:Y:S02]  /*0d90*/  LDC.64 R2, c[0x0][0x598] ;  /* 0x00016600ff027b82 */ /* 0x000e240000000a00 */
[----:B0-----:R-:W2:Y:S02]  /*0da0*/  LDG.E.64 R2, desc[UR22][R2.64] ;  /* 0x0000001602027981 */ /* 0x001ea4000c1e1b00 */
[----:B--2---:R-:W-:-:S04]  /*0db0*/  ISETP.NE.U32.AND P0, PT, R2, RZ, PT ;  /* 0x000000ff0200720c */ /* 0x004fc80003f05070 */
[----:B------:R-:W-:-:S13]  /*0dc0*/  ISETP.NE.AND.EX P0, PT, R3, RZ, PT, P0 ;  /* 0x000000ff0300720c */ /* 0x000fda0003f05300 */
[----:B------:R-:W-:Y:S05]  /*0dd0*/  @!P0 BRA `(.L_x_6) ;  /* 0x0000000000088947 */ /* 0x000fea0003800000 */
[----:B------:R0:W5:Y:S01]  /*0de0*/  LD.E R12, desc[UR22][R2.64] ;  /* 0x00000016020c7980 */ /* 0x000162000c101900 */
[----:B------:R-:W-:Y:S05]  /*0df0*/  BRA `(.L_x_7) ;  /* 0x0000000000207947 */ /* 0x000fea0003800000 */
.L_x_6:
[----:B------:R-:W-:Y:S02]  /*0e00*/  ULDC.64 UR4, c[0x0][0x588] ;  /* 0x0001620000047ab9 */ /* 0x000fe40000000a00 */
[----:B------:R-:W-:-:S04]  /*0e10*/  ISETP.NE.U32.AND P0, PT, RZ, UR4, PT ;  /* 0x00000004ff007c0c */ /* 0x000fc8000bf05070 */
[----:B------:R-:W-:-:S13]  /*0e20*/  ISETP.NE.AND.EX P0, PT, RZ, UR5, PT, P0 ;  /* 0x00000005ff007c0c */ /* 0x000fda000bf05300 */
[----:B------:R-:W-:Y:S05]  /*0e30*/  @!P0 BRA `(.L_x_8) ;  /* 0x00000000000c8947 */ /* 0x000fea0003800000 */
[----:B------:R-:W0:Y:S02]  /*0e40*/  LDC.64 R12, c[0x0][0x588] ;  /* 0x00016200ff0c7b82 */ /* 0x000e240000000a00 */
[----:B0-----:R1:W5:Y:S01]  /*0e50*/  LDG.E R12, desc[UR22][R12.64] ;  /* 0x000000160c0c7981 */ /* 0x001362000c1e1900 */
[----:B------:R-:W-:Y:S05]  /*0e60*/  BRA `(.L_x_7) ;  /* 0x0000000000047947 */ /* 0x000fea0003800000 */
.L_x_8:
[----:B------:R-:W2:Y:S02]  /*0e70*/  LDC R12, c[0x0][0x580] ;  /* 0x00016000ff0c7b82 */ /* 0x000ea40000000800 */
.L_x_7:
[----:B------:R-:W-:Y:S02]  /*0e80*/  ULDC.64 UR4, c[0x0][0x5a0] ;  /* 0x0001680000047ab9 */ /* 0x000fe40000000a00 */
[----:B------:R-:W-:-:S04]  /*0e90*/  ISETP.NE.U32.AND P0, PT, RZ, UR4, PT ;  /* 0x00000004ff007c0c */ /* 0x000fc8000bf05070 */
[----:B------:R-:W-:-:S13]  /*0ea0*/  ISETP.NE.AND.EX P0, PT, RZ, UR5, PT, P0 ;  /* 0x00000005ff007c0c */ /* 0x000fda000bf05300 */
[----:B------:R-:W-:Y:S05]  /*0eb0*/  @!P0 BRA `(.L_x_9) ;  /* 0x00000000001c8947 */ /* 0x000fea0003800000 */
[----:B0-----:R-:W0:Y:S02]  /*0ec0*/  LDC.64 R2, c[0x0][0x5a0] ;  /* 0x00016800ff027b82 */ /* 0x001e240000000a00 */
[----:B0-----:R-:W3:Y:S02]  /*0ed0*/  LDG.E.64 R2, desc[UR22][R2.64] ;  /* 0x0000001602027981 */ /* 0x001ee4000c1e1b00 */
[----:B---3--:R-:W-:-:S04]  /*0ee0*/  ISETP.NE.U32.AND P0, PT, R2, RZ, PT ;  /* 0x000000ff0200720c */ /* 0x008fc80003f05070 */
[----:B------:R-:W-:-:S13]  /*0ef0*/  ISETP.NE.AND.EX P0, PT, R3, RZ, PT, P0 ;  /* 0x000000ff0300720c */ /* 0x000fda0003f05300 */
[----:B------:R-:W-:Y:S05]  /*0f00*/  @!P0 BRA `(.L_x_9) ;  /* 0x0000000000088947 */ /* 0x000fea0003800000 */
[----:B-1----:R0:W5:Y:S01]  /*0f10*/  LD.E R13, desc[UR22][R2.64] ;  /* 0x00000016020d7980 */ /* 0x002162000c101900 */
[----:B------:R-:W-:Y:S05]  /*0f20*/  BRA `(.L_x_10) ;  /* 0x0000000000207947 */ /* 0x000fea0003800000 */
.L_x_9:
[----:B------:R-:W-:Y:S02]  /*0f30*/  ULDC.64 UR4, c[0x0][0x590] ;  /* 0x0001640000047ab9 */ /* 0x000fe40000000a00 */
[----:B------:R-:W-:-:S04]  /*0f40*/  ISETP.NE.U32.AND P0, PT, RZ, UR4, PT ;  /* 0x00000004ff007c0c */ /* 0x000fc8000bf05070 */
[----:B------:R-:W-:-:S13]  /*0f50*/  ISETP.NE.AND.EX P0, PT, RZ, UR5, PT, P0 ;  /* 0x00000005ff007c0c */ /* 0x000fda000bf05300 */
[----:B------:R-:W-:Y:S05]  /*0f60*/  @!P0 BRA `(.L_x_11) ;  /* 0x00000000000c8947 */ /* 0x000fea0003800000 */
[----:B0-----:R-:W1:Y:S02]  /*0f70*/  LDC.64 R2, c[0x0][0x590] ;  /* 0x00016400ff027b82 */ /* 0x001e640000000a00 */
[----:B-1----:R1:W5:Y:S01]  /*0f80*/  LDG.E R13, desc[UR22][R2.64] ;  /* 0x00000016020d7981 */ /* 0x002362000c1e1900 */
[----:B------:R-:W-:Y:S05]  /*0f90*/  BRA `(.L_x_10) ;  /* 0x0000000000047947 */ /* 0x000fea0003800000 */
.L_x_11:
[----:B-1----:R-:W3:Y:S02]  /*0fa0*/  LDC R13, c[0x0][0x584] ;  /* 0x00016100ff0d7b82 */ /* 0x002ee40000000800 */
.L_x_10:
[----:B------:R-:W-:Y:S01]  /*0fb0*/  ULDC UR4, c[0x0][0x65c] ;  /* 0x0001970000047ab9 */ /* 0x000fe20000000800 */
[----:B01----:R-:W0:Y:S01]  /*0fc0*/  LDC.64 R2, c[0x0][0x650] ;  /* 0x00019400ff027b82 */ /* 0x003e220000000a00 */
[----:B------:R-:W-:Y:S01]  /*0fd0*/  UISETP.NE.AND UP2, UPT, UR4, 0x1, UPT ;  /* 0x000000010400788c */ /* 0x000fe2000bf45270 */
[----:B------:R-:W-:Y:S01]  /*0fe0*/  PRMT R10, RZ, 0x7610, R10 ;  /* 0x00007610ff0a7816 */ /* 0x000fe2000000000a */
[----:B------:R-:W-:Y:S01]  /*0ff0*/  UISETP.NE.AND UP0, UPT, UR21, 0x2, UPT ;  /* 0x000000021500788c */ /* 0x000fe2000bf05270 */
[----:B------:R-:W-:-:S08]  /*1000*/  IMAD.MOV.U32 R4, RZ, RZ, -0x1 ;  /* 0xffffffffff047424 */ /* 0x000fd000078e00ff */
[----:B------:R-:W-:Y:S01]  /*1010*/  @UP2 ULDC UR12, c[0x0][0x10] ;  /* 0x00000400000c2ab9 */ /* 0x000fe20000000800 */
[----:B------:R-:W-:Y:S01]  /*1020*/  @UP2 UMOV UR4, UR8 ;  /* 0x0000000800042c82 */ /* 0x000fe20008000000 */
[----:B------:R-:W-:Y:S01]  /*1030*/  @UP2 UMOV UR5, URZ ;  /* 0x0000003f00052c82 */ /* 0x000fe20008000000 */
[----:B------:R-:W-:Y:S01]  /*1040*/  @!UP2 ULDC UR15, c[0x0][0xc] ;  /* 0x00000300000faab9 */ /* 0x000fe20000000800 */
[----:B------:R-:W-:Y:S01]  /*1050*/  @UP2 UIMAD.WIDE.U32 UR12, UR14, UR12, UR4 ;  /* 0x0000000c0e0c22a5 */ /* 0x000fe2000f8e0004 */
[----:B------:R-:W-:Y:S02]  /*1060*/  ULDC UR10, c[0x0][0xc] ;  /* 0x00000300000a7ab9 */ /* 0x000fe40000000800 */
[----:B------:R-:W-:Y:S01]  /*1070*/  @UP2 UMOV UR4, URZ ;  /* 0x0000003f00042c82 */ /* 0x000fe20008000000 */
[----:B------:R-:W-:Y:S01]  /*1080*/  UMOV UR5, URZ ;  /* 0x0000003f00057c82 */ /* 0x000fe20008000000 */
[----:B------:R-:W-:Y:S01]  /*1090*/  @UP2 UIADD3 UR19, UR13, UR4, URZ ;  /* 0x000000040d132290 */ /* 0x000fe2000fffe03f */
[----:B------:R-:W-:-:S02]  /*10a0*/  ULDC UR11, c[0x0][0x10] ;  /* 0x00000400000b7ab9 */ /* 0x000fc40000000800 */
[----:B------:R-:W-:Y:S01]  /*10b0*/  UMOV UR4, UR14 ;  /* 0x0000000e00047c82 */ /* 0x000fe20008000000 */
[----:B------:R-:W-:Y:S02]  /*10c0*/  UIMAD.WIDE.U32 UR10, UR10, UR11, URZ ;  /* 0x0000000b0a0a72a5 */ /* 0x000fe4000f8e003f */
[----:B------:R-:W-:Y:S01]  /*10d0*/  @!UP2 UIMAD.WIDE.U32 UR4, UR8, UR15, UR4 ;  /* 0x0000000f0804a2a5 */ /* 0x000fe2000f8e0004 */
[----:B------:R-:W-:Y:S02]  /*10e0*/  ULDC UR13, c[0x0][0x14] ;  /* 0x00000500000d7ab9 */ /* 0x000fe40000000800 */
[----:B------:R-:W-:Y:S02]  /*10f0*/  UIMAD.WIDE.U32 UR14, UR10, UR13, URZ ;  /* 0x0000000d0a0e72a5 */ /* 0x000fe4000f8e003f */
[----:B------:R-:W-:Y:S02]  /*1100*/  UIMAD UR16, UR11, UR13, URZ ;  /* 0x0000000d0b1072a4 */ /* 0x000fe4000f8e023f */
[----:B------:R-:W-:Y:S01]  /*1110*/  @!UP2 UMOV UR12, UR4 ;  /* 0x00000004000cac82 */ /* 0x000fe20008000000 */
[----:B------:R-:W-:Y:S01]  /*1120*/  @!UP2 UMOV UR19, UR5 ;  /* 0x000000050013ac82 */ /* 0x000fe20008000000 */
[----:B------:R-:W-:-:S02]  /*1130*/  UIADD3 UR16, UR15, UR16, URZ ;  /* 0x000000100f107290 */ /* 0x000fc4000fffe03f */
[----:B------:R-:W-:-:S04]  /*1140*/  UIADD3 UR4, UP1, UR12, UR14, URZ ;  /* 0x0000000e0c047290 */ /* 0x000fc8000ff3e03f */
[----:B------:R-:W-:Y:S02]  /*1150*/  UIADD3.X UR5, UR19, UR16, URZ, UP1, !UPT ;  /* 0x0000001013057290 */ /* 0x000fe40008ffe43f */
[----:B------:R-:W-:Y:S02]  /*1160*/  USEL UR4, UR4, UR12, !UP0 ;  /* 0x0000000c04047287 */ /* 0x000fe4000c000000 */
[----:B------:R-:W-:-:S04]  /*1170*/  USEL UR5, UR5, UR19, !UP0 ;  /* 0x0000001305057287 */ /* 0x000fc8000c000000 */
[----:B0-----:R-:W-:Y:S01]  /*1180*/  ISETP.LE.U32.AND P0, PT, R2, UR4, PT ;  /* 0x0000000402007c0c */ /* 0x001fe2000bf03070 */
[----:B------:R-:W-:Y:S02]  /*1190*/  IMAD.MOV.U32 R2, RZ, RZ, -0x1 ;  /* 0xffffffffff027424 */ /* 0x000fe400078e00ff */
[----:B------:R-:W-:Y:S02]  /*11a0*/  IMAD.U32 R0, RZ, RZ, UR5 ;  /* 0x00000005ff007e24 */ /* 0x000fe4000f8e00ff */
[----:B------:R-:W-:-:S03]  /*11b0*/  IMAD.U32 R9, RZ, RZ, UR5 ;  /* 0x00000005ff097e24 */ /* 0x000fc6000f8e00ff */
[----:B------:R-:W-:Y:S01]  /*11c0*/  ISETP.GE.U32.AND.EX P0, PT, R0, R3, PT, P0 ;  /* 0x000000030000720c */ /* 0x000fe20003f06100 */
[----:B------:R-:W-:Y:S02]  /*11d0*/  IMAD.U32 R0, RZ, RZ, UR4 ;  /* 0x00000004ff007e24 */ /* 0x000fe4000f8e00ff */
[----:B------:R-:W-:-:S10]  /*11e0*/  IMAD.MOV.U32 R3, RZ, RZ, -0x1 ;  /* 0xffffffffff037424 */ /* 0x000fd400078e00ff */
[----:B------:R-:W-:Y:S05]  /*11f0*/  @P0 BRA `(.L_x_12) ;  /* 0x0000000400480947 */ /* 0x000fea0003800000 */
[----:B------:R-:W-:Y:S01]  /*1200*/  ULDC.64 UR24, c[0x0][0x628] ;  /* 0x00018a0000187ab9 */ /* 0x000fe20000000a00 */
[C---:B------:R-:W-:Y:S01]  /*1210*/  R2UR UR26, R0.reuse ;  /* 0x00000000001a72ca */ /* 0x040fe200000e0000 */
[----:B------:R-:W-:Y:S01]  /*1220*/  ULDC UR21, c[0x0][0x630] ;  /* 0x00018c0000157ab9 */ /* 0x000fe20000000800 */
[----:B------:R-:W-:Y:S02]  /*1230*/  ISETP.NE.U32.AND P0, PT, RZ, UR24, PT ;  /* 0x00000018ff007c0c */ /* 0x000fe4000bf05070 */
[----:B------:R-:W-:Y:S02]  /*1240*/  R2UR UR4, R0 ;  /* 0x00000000000472ca */ /* 0x000fe400000e0000 */
[----:B------:R-:W-:Y:S02]  /*1250*/  ISETP.NE.AND.EX P0, PT, RZ, UR25, PT, P0 ;  /* 0x00000019ff007c0c */ /* 0x000fe4000bf05300 */
[----:B------:R-:W-:-:S11]  /*1260*/  R2UR UR5, R9 ;  /* 0x00000000090572ca */ /* 0x000fd600000e0000 */
[----:B------:R-:W-:Y:S05]  /*1270*/  @!P0 BRA `(.L_x_13) ;  /* 0x0000000000308947 */ /* 0x000fea0003800000 */
[----:B------:R-:W-:Y:S01]  /*1280*/  R2UR UR4, R0 ;  /* 0x00000000000472ca */ /* 0x000fe200000e0000 */
[----:B------:R-:W-:Y:S01]  /*1290*/  ULDC UR12, c[0x0][0x634] ;  /* 0x00018d00000c7ab9 */ /* 0x000fe20000000800 */
[----:B------:R-:W-:-:S11]  /*12a0*/  R2UR UR19, R9 ;  /* 0x00000000091372ca */ /* 0x000fd600000e0000 */
[----:B------:R-:W-:-:S04]  /*12b0*/  UIADD3 UR12, UP1, UR4, UR12, URZ ;  /* 0x0000000c040c7290 */ /* 0x000fc8000ff3e03f */
[----:B------:R-:W-:-:S04]  /*12c0*/  UIADD3.X UR19, URZ, UR19, URZ, UP1, !UPT ;  /* 0x000000133f137290 */ /* 0x000fc80008ffe43f */
[----:B------:R-:W-:-:S04]  /*12d0*/  UIMAD.WIDE.U32 UR4, UR19, UR24, URZ ;  /* 0x00000018130472a5 */ /* 0x000fc8000f8e003f */
[----:B------:R-:W-:Y:S02]  /*12e0*/  UIMAD.WIDE.U32 UR10, UP1, UR12, UR25, UR4 ;  /* 0x000000190c0a72a5 */ /* 0x000fe4000f820004 */
[----:B------:R-:W-:Y:S02]  /*12f0*/  UIMAD.WIDE.U32 UR4, UR12, UR24, URZ ;  /* 0x000000180c0472a5 */ /* 0x000fe4000f8e003f */
[----:B------:R-:W-:Y:S02]  /*1300*/  UIADD3.X UR13, URZ, URZ, URZ, UP1, !UPT ;  /* 0x0000003f3f0d7290 */ /* 0x000fe40008ffe43f */
[----:B------:R-:W-:Y:S01]  /*1310*/  UIADD3 URZ, UP1, UR5, UR10, URZ ;  /* 0x0000000a053f7290 */ /* 0x000fe2000ff3e03f */
[----:B------:R-:W-:-:S03]  /*1320*/  UMOV UR12, UR11 ;  /* 0x0000000b000c7c82 */ /* 0x000fc60008000000 */
[----:B------:R-:W-:-:S12]  /*1330*/  UIMAD.WIDE.U32.X UR4, UR19, UR25, UR12, UP1 ;  /* 0x00000019130472a5 */ /* 0x000fd800088e040c */
.L_x_13:
[----:B------:R-:W-:Y:S01]  /*1340*/  USHF.R.U64 UR4, UR4, UR21, UR5 ;  /* 0x0000001504047299 */ /* 0x000fe20008001205 */
[----:B------:R-:W-:Y:S01]  /*1350*/  R2UR UR11, R9 ;  /* 0x00000000090b72ca */ /* 0x000fe200000e0000 */
[----:B------:R-:W-:Y:S02]  /*1360*/  USHF.R.U32.HI UR5, URZ, UR21, UR5 ;  /* 0x000000153f057299 */ /* 0x000fe40008011605 */
[----:B------:R-:W-:Y:S01]  /*1370*/  UIADD3 UR12, UP1, URZ, -UR4, URZ ;  /* 0x800000043f0c7290 */ /* 0x000fe2000ff3e03f */
[----:B------:R-:W-:Y:S01]  /*1380*/  ULDC.64 UR24, c[0x0][0x620] ;  /* 0x0001880000187ab9 */ /* 0x000fe20000000a00 */
[----:B------:R-:W-:Y:S02]  /*1390*/  UMOV UR10, UR26 ;  /* 0x0000001a000a7c82 */ /* 0x000fe40008000000 */
[----:B------:R-:W-:Y:S01]  /*13a0*/  UIADD3.X UR5, URZ, ~UR5, URZ, UP1, !UPT ;  /* 0x800000053f057290 */ /* 0x000fe20008ffe43f */
[----:B------:R-:W-:Y:S01]  /*13b0*/  ULDC UR13, c[0x0][0x618] ;  /* 0x00018600000d7ab9 */ /* 0x000fe20000000800 */
[----:B------:R-:W-:-:S02]  /*13c0*/  @UP2 UIMAD UR7, UR20, UR9, UR8 ;  /* 0x00000009140722a4 */ /* 0x000fc4000f8e0208 */
[----:B------:R-:W-:Y:S02]  /*13d0*/  UIMAD UR5, UR5, UR24, URZ ;  /* 0x00000018050572a4 */ /* 0x000fe4000f8e023f */
[----:B------:R-:W-:Y:S02]  /*13e0*/  UIMAD.WIDE.U32 UR10, UR12, UR24, UR10 ;  /* 0x000000180c0a72a5 */ /* 0x000fe4000f8e000a */
[----:B------:R-:W-:Y:S01]  /*13f0*/  UIMAD UR12, UR12, UR25, UR5 ;  /* 0x000000190c0c72a4 */ /* 0x000fe2000f8e0205 */
[----:B------:R-:W-:Y:S01]  /*1400*/  ULDC.64 UR8, c[0x0][0x640] ;  /* 0x0001900000087ab9 */ /* 0x000fe20000000a00 */
[----:B------:R-:W-:Y:S02]  /*1410*/  ULDC UR19, c[0x0][0x608] ;  /* 0x0001820000137ab9 */ /* 0x000fe40000000800 */
[----:B------:R-:W-:Y:S01]  /*1420*/  UIADD3 UR11, UR11, UR12, URZ ;  /* 0x0000000c0b0b7290 */ /* 0x000fe2000fffe03f */
[----:B------:R-:W-:Y:S01]  /*1430*/  ISETP.NE.U32.AND P0, PT, RZ, UR8, PT ;  /* 0x00000008ff007c0c */ /* 0x000fe2000bf05070 */
[----:B------:R-:W-:Y:S01]  /*1440*/  ULDC UR27, c[0x0][0x658] ;  /* 0x00019600001b7ab9 */ /* 0x000fe20000000800 */
[----:B------:R-:W-:Y:S01]  /*1450*/  ULDC UR5, c[0x0][0x600] ;  /* 0x0001800000057ab9 */ /* 0x000fe20000000800 */
[----:B------:R-:W-:Y:S01]  /*1460*/  USHF.R.U64 UR26, UR10, UR13, UR11 ;  /* 0x0000000d0a1a7299 */ /* 0x000fe2000800120b */
[----:B------:R-:W-:Y:S01]  /*1470*/  ISETP.NE.AND.EX P0, PT, RZ, UR9, PT, P0 ;  /* 0x00000009ff007c0c */ /* 0x000fe2000bf05300 */
[----:B------:R-:W-:Y:S01]  /*1480*/  USHF.R.U32.HI UR11, URZ, UR13, UR11 ;  /* 0x0000000d3f0b7299 */ /* 0x000fe2000801160b */
[----:B------:R-:W-:Y:S01]  /*1490*/  UMOV UR10, 0xffffffff ;  /* 0xffffffff000a7882 */ /* 0x000fe20000000000 */
[----:B------:R-:W-:-:S02]  /*14a0*/  UIADD3 UR25, UR5, -0x1, URZ ;  /* 0xffffffff05197890 */ /* 0x000fc4000fffe03f */
[----:B------:R-:W-:Y:S02]  /*14b0*/  USHF.R.U64 UR31, UR26, UR19, UR11 ;  /* 0x000000131a1f7299 */ /* 0x000fe4000800120b */
[----:B------:R-:W-:Y:S02]  /*14c0*/  USHF.R.U32.HI UR11, URZ, UR19, UR11 ;  /* 0x000000133f0b7299 */ /* 0x000fe4000801160b */
[----:B------:R-:W-:Y:S02]  /*14d0*/  USHF.L.U32 UR10, UR10, UR27, URZ ;  /* 0x0000001b0a0a7299 */ /* 0x000fe4000800063f */
[----:B------:R-:W-:Y:S02]  /*14e0*/  USHF.R.U64 UR32, UR31, UR27, UR11 ;  /* 0x0000001b1f207299 */ /* 0x000fe4000800120b */
[----:B------:R-:W-:Y:S02]  /*14f0*/  ULOP3.LUT UR19, URZ, UR10, URZ, 0x33, !UPT ;  /* 0x0000000a3f137292 */ /* 0x000fe4000f8e333f */
[----:B------:R-:W-:Y:S01]  /*1500*/  USHF.R.U32.HI UR11, URZ, UR27, UR11 ;  /* 0x0000001b3f0b7299 */ /* 0x000fe2000801160b */
[----:B------:R-:W-:Y:S01]  /*1510*/  ULDC UR28, c[0x0][0x648] ;  /* 0x00019200001c7ab9 */ /* 0x000fe20000000800 */
[----:B------:R-:W-:Y:S01]  /*1520*/  ULDC UR29, c[0x0][0x638] ;  /* 0x00018e00001d7ab9 */ /* 0x000fe20000000800 */
[----:B------:R-:W-:Y:S01]  /*1530*/  UMOV UR30, 0x1 ;  /* 0x00000001001e7882 */ /* 0x000fe20000000000 */
[----:B------:R-:W-:Y:S01]  /*1540*/  UMOV UR10, UR32 ;  /* 0x00000020000a7c82 */ /* 0x000fe20008000000 */
[----:B------:R-:W-:Y:S07]  /*1550*/  @!P0 BRA `(.L_x_14) ;  /* 0x0000000000308947 */ /* 0x000fee0003800000 */
[----:B------:R-:W-:Y:S02]  /*1560*/  ULDC UR20, c[0x0][0x64c] ;  /* 0x0001930000147ab9 */ /* 0x000fe40000000800 */
        /* <DEDUP_REMOVED lines=8> */
[----:B------:R-:W-:-:S07]  /*15f0*/  UIMAD.WIDE.U32.X UR8, UR24, UR9, UR20, UP1 ;  /* 0x00000009180872a5 */ /* 0x000fce00088e0414 */
[----:B------:R-:W-:Y:S01]  /*1600*/  UMOV UR10, UR8 ;  /* 0x00000008000a7c82 */ /* 0x000fe20008000000 */
[----:B------:R-:W-:-:S05]  /*1610*/  UMOV UR11, UR9 ;  /* 0x00000009000b7c82 */ /* 0x000fca0008000000 */
.L_x_14:
[----:B------:R-:W-:Y:S01]  /*1620*/  USHF.R.U64 UR9, UR10, UR28, UR11 ;  /* 0x0000001c0a097299 */ /* 0x000fe2000800120b */
[----:B------:R-:W-:Y:S01]  /*1630*/  IMAD.MOV.U32 R10, RZ, RZ, 0x1 ;  /* 0x00000001ff0a7424 */ /* 0x000fe200078e00ff */
[----:B------:R-:W-:Y:S01]  /*1640*/  USHF.L.U32 UR8, UR30, UR27, URZ ;  /* 0x0000001b1e087299 */ /* 0x000fe2000800063f */
[----:B------:R-:W-:Y:S01]  /*1650*/  IMAD.U32 R4, RZ, RZ, UR4 ;  /* 0x00000004ff047e24 */ /* 0x000fe2000f8e00ff */
[----:B------:R-:W-:Y:S02]  /*1660*/  ULOP3.LUT UR19, UR31, UR19, URZ, 0xc0, !UPT ;  /* 0x000000131f137292 */ /* 0x000fe4000f8ec03f */
[----:B------:R-:W-:Y:S02]  /*1670*/  UIADD3 UR10, -UR9, URZ, URZ ;  /* 0x0000003f090a7290 */ /* 0x000fe4000fffe13f */
[----:B------:R-:W-:Y:S02]  /*1680*/  UIMAD UR19, UR8, UR9, UR19 ;  /* 0x00000009081372a4 */ /* 0x000fe4000f8e0213 */
[----:B------:R-:W-:-:S02]  /*1690*/  ULOP3.LUT UR25, UR26, UR25, URZ, 0xc0, !UPT ;  /* 0x000000191a197292 */ /* 0x000fc4000f8ec03f */
[----:B------:R-:W-:Y:S01]  /*16a0*/  UIMAD UR8, UR10, UR29, UR32 ;  /* 0x0000001d0a0872a4 */ /* 0x000fe2000f8e0220 */
[----:B------:R-:W-:Y:S02]  /*16b0*/  ULDC UR9, c[0x0][0x610] ;  /* 0x0001840000097ab9 */ /* 0x000fe40000000800 */
[----:B------:R-:W-:Y:S02]  /*16c0*/  UIMAD UR7, UR19, UR9, UR7 ;  /* 0x00000009130772a4 */ /* 0x000fe4000f8e0207 */
[----:B------:R-:W-:-:S04]  /*16d0*/  UIMAD UR8, UR8, UR5, UR25 ;  /* 0x00000005080872a4 */ /* 0x000fc8000f8e0219 */
[----:B------:R-:W-:Y:S02]  /*16e0*/  USEL UR5, UR8, UR7, !UP2 ;  /* 0x0000000708057287 */ /* 0x000fe4000d000000 */
[----:B------:R-:W-:-:S04]  /*16f0*/  USEL UR7, UR7, UR8, !UP2 ;  /* 0x0000000807077287 */ /* 0x000fc8000d000000 */
[----:B------:R-:W-:Y:S02]  /*1700*/  IMAD.U32 R3, RZ, RZ, UR5 ;  /* 0x00000005ff037e24 */ /* 0x000fe4000f8e00ff */
[----:B------:R-:W-:-:S07]  /*1710*/  IMAD.U32 R2, RZ, RZ, UR7 ;  /* 0x00000007ff027e24 */ /* 0x000fce000f8e00ff */
.L_x_12:
[----:B------:R-:W-:Y:S05]  /*1720*/  @!P1 BRA `(.L_x_15) ;  /* 0x00000000000c9947 */ /* 0x000fea0003800000 */
[----:B------:R-:W-:Y:S01]  /*1730*/  UCGABAR_WAIT ;  /* 0x0000000000007dc7 */ /* 0x000fe20008000000 */
[----:B------:R-:W-:Y:S01]  /*1740*/  CCTL.IVALL ;  /* 0x00000000ff00798f */ /* 0x000fe20002000000 */
[----:B------:R-:W-:Y:S05]  /*1750*/  BRA `(.L_x_16) ;  /* 0x0000000000047947 */ /* 0x000fea0003800000 */
.L_x_15:
[----:B------:R-:W-:Y:S06]  /*1760*/  BAR.SYNC.DEFER_BLOCKING 0x0 ;  /* 0x0000000000007b1d */ /* 0x000fec0000010000 */
.L_x_16:
[----:B------:R-:W-:Y:S02]  /*1770*/  ULDC UR4, c[0x0][0x28c] ;  /* 0x0000a30000047ab9 */ /* 0x000fe40000000800 */
[----:B------:R-:W-:-:S04]  /*1780*/  UIADD3 UR4, UR4, 0x3f, URZ ;  /* 0x0000003f04047890 */ /* 0x000fc8000fffe03f */
[----:B------:R-:W-:-:S04]  /*1790*/  USHF.R.S32.HI UR5, URZ, 0x1f, UR4 ;  /* 0x0000001f3f057899 */ /* 0x000fc80008011404 */
[----:B------:R-:W-:-:S04]  /*17a0*/  ULEA.HI UR5, UR5, UR4, URZ, 0x6 ;  /* 0x0000000405057291 */ /* 0x000fc8000f8f303f */
[----:B------:R-:W-:Y:S01]  /*17b0*/  USHF.R.S32.HI UR13, URZ, 0x6, UR5 ;  /* 0x000000063f0d7899 */ /* 0x000fe20008011405 */
[----:B------:R-:W-:Y:S11]  /*17c0*/  @!P2 BRA `(.L_x_17) ;  /* 0x0000003c000ca947 */ /* 0x000ff60003800000 */
[----:B------:R-:W-:-:S06]  /*17d0*/  UISETP.GT.U32.AND UP1, UPT, UR18, 0x1, UPT ;  /* 0x000000011200788c */ /* 0x000fcc000bf24070 */
[----:B------:R-:W-:-:S13]  /*17e0*/  PLOP3.LUT P0, PT, PT, PT, UP1, 0x80, 0x0 ;  /* 0x000000000000781c */ /* 0x000fda0003f0f018 */
[----:B------:R-:W-:Y:S05]  /*17f0*/  @P0 EXIT ;  /* 0x000000000000094d */ /* 0x000fea0003800000 */
.L_x_18:
[----:B------:R-:W-:-:S08]  /*1800*/  NOP ;  /* 0x0000000000007918 */ /* 0x000fd00000000000 */
[----:B------:R-:W0:Y:S02]  /*1810*/  USETMAXREG.TRY_ALLOC.CTAPOOL UP1, 0xe8 ;  /* 0x000000e8000079c8 */ /* 0x000e240008020600 */
[----:B0-----:R-:W-:-:S13]  /*1820*/  PLOP3.LUT P0, PT, PT, PT, UP1, 0x80, 0x0 ;  /* 0x000000000000781c */ /* 0x001fda0003f0f018 */
[----:B------:R-:W-:Y:S05]  /*1830*/  @!P0 BRA `(.L_x_18) ;  /* 0xfffffffc00f08947 */ /* 0x000fea000383ffff */
[----:B------:R-:W-:-:S13]  /*1840*/  LOP3.LUT P0, RZ, R10, 0xff, RZ, 0xc0, !PT ;  /* 0x000000ff0aff7812 */ /* 0x000fda000780c0ff */
[----:B------:R-:W-:Y:S05]  /*1850*/  @!P0 EXIT ;  /* 0x000000000000894d */ /* 0x000fea0003800000 */
[----:B------:R-:W0:Y:S01]  /*1860*/  S2UR UR5, SR_CgaCtaId ;  /* 0x00000000000579c3 */ /* 0x000e220000008800 */
[CC--:B------:R-:W-:Y:S01]  /*1870*/  LEA.HI R5, R11.reuse, R6.reuse, RZ, 0x2 ;  /* 0x000000060b057211 */ /* 0x0c0fe200078f10ff */
[----:B------:R-:W-:Y:S01]  /*1880*/  USHF.R.U32.HI UR4, URZ, 0x5, UR13 ;  /* 0x000000053f047899 */ /* 0x000fe2000801160d */
[----:B------:R-:W-:Y:S01]  /*1890*/  LEA.HI R14, R11, R6, RZ, 0x5 ;  /* 0x000000060b0e7211 */ /* 0x000fe200078f28ff */
[----:B------:R-:W-:Y:S01]  /*18a0*/  UMOV UR10, 0x400 ;  /* 0x00000400000a7882 */ /* 0x000fe20000000000 */
[--C-:B------:R-:W-:Y:S01]  /*18b0*/  SHF.R.S32.HI R10, RZ, 0x2, R5.reuse ;  /* 0x00000002ff0a7819 */ /* 0x100fe20000011405 */
[----:B------:R-:W-:Y:S01]  /*18c0*/  ULOP3.LUT UR11, UR13, 0x1f, URZ, 0xc0, !UPT ;  /* 0x0000001f0d0b7892 */ /* 0x000fe2000f8ec03f */
[----:B------:R-:W-:Y:S01]  /*18d0*/  SHF.R.S32.HI R11, RZ, 0x1f, R5 ;  /* 0x0000001fff0b7819 */ /* 0x000fe20000011405 */
[----:B------:R-:W-:Y:S01]  /*18e0*/  ULOP3.LUT UR4, UR4, 0x1, URZ, 0xc0, !UPT ;  /* 0x0000000104047892 */ /* 0x000fe2000f8ec03f */
[----:B------:R-:W-:Y:S01]  /*18f0*/  LOP3.LUT R5, R5, 0xfffffffc, RZ, 0xc0, !PT ;  /* 0xfffffffc05057812 */ /* 0x000fe200078ec0ff */
[----:B------:R-:W-:Y:S01]  /*1900*/  USEL UR11, UR11, URZ, !UP0 ;  /* 0x0000003f0b0b7287 */ /* 0x000fe2000c000000 */
[----:B------:R-:W-:Y:S01]  /*1910*/  LEA.HI R11, R11, R10, RZ, 0x3 ;  /* 0x0000000a0b0b7211 */ /* 0x000fe200078f18ff */
[----:B------:R-:W-:Y:S01]  /*1920*/  UISETP.EQ.U32.AND UP0, UPT, UR4, 0x1, !UP0 ;  /* 0x000000010400788c */ /* 0x000fe2000c702070 */
[----:B------:R-:W-:Y:S01]  /*1930*/  SHF.R.S32.HI R15, RZ, 0x5, R14 ;  /* 0x00000005ff0f7819 */ /* 0x000fe2000001140e */
[----:B------:R-:W-:Y:S01]  /*1940*/  IMAD.IADD R6, R6, 0x1, -R5 ;  /* 0x0000000106067824 */ /* 0x000fe200078e0a05 */
[----:B------:R-:W-:Y:S01]  /*1950*/  LOP3.LUT R11, R11, 0xfffffff8, RZ, 0xc0, !PT ;  /* 0xfffffff80b0b7812 */ /* 0x000fe200078ec0ff */
[----:B------:R-:W-:Y:S01]  /*1960*/  VIADD R5, R18, 0xffffffff ;  /* 0xffffffff12057836 */ /* 0x000fe20000000000 */
[----:B------:R-:W-:Y:S01]  /*1970*/  UISETP.LT.AND UP1, UPT, UR13, 0x1, UPT ;  /* 0x000000010d00788c */ /* 0x000fe2000bf21270 */
[----:B------:R-:W-:-:S02]  /*1980*/  ULDC UR6, c[0x0][0x284] ;  /* 0x0000a10000067ab9 */ /* 0x000fc40000000800 */
[----:B------:R-:W-:Y:S01]  /*1990*/  IMAD.IADD R10, R10, 0x1, -R11 ;  /* 0x000000010a0a7824 */ /* 0x000fe200078e0a0b */
[C---:B------:R-:W-:Y:S01]  /*19a0*/  ISETP.NE.AND P0, PT, R5.reuse, RZ, PT ;  /* 0x000000ff0500720c */ /* 0x040fe20003f05270 */
[----:B------:R-:W-:Y:S01]  /*19b0*/  IMAD.SHL.U32 R5, R5, 0x8, RZ ;  /* 0x0000000805057824 */ /* 0x000fe200078e00ff */
[----:B------:R-:W-:Y:S01]  /*19c0*/  USEL UR18, UR13, 0x1, UP1 ;  /* 0x000000010d127887 */ /* 0x000fe20008800000 */
[--C-:B------:R-:W-:Y:S01]  /*19d0*/  IMAD R20, R15, -0x10, -R10.reuse ;  /* 0xfffffff00f147824 */ /* 0x100fe200078e0a0a */
[----:B0-----:R-:W-:Y:S01]  /*19e0*/  ULEA UR10, UR5, UR10, 0x18 ;  /* 0x0000000a050a7291 */ /* 0x001fe2000f8ec03f */
[--C-:B------:R-:W-:Y:S01]  /*19f0*/  SHF.R.S32.HI R11, RZ, 0x1f, R10.reuse ;  /* 0x0000001fff0b7819 */ /* 0x100fe2000001140a */
[----:B------:R-:W-:Y:S01]  /*1a00*/  ULOP3.LUT UR8, UR17, 0x1, URZ, 0xfc, !UPT ;  /* 0x0000000111087892 */ /* 0x000fe2000f8efc3f */
[----:B------:R-:W-:Y:S01]  /*1a10*/  LOP3.LUT R5, R5, 0x8, RZ, 0xc0, !PT ;  /* 0x0000000805057812 */ /* 0x000fe200078ec0ff */
[----:B------:R-:W-:Y:S01]  /*1a20*/  UIADD3 UR4, UR10, 0x20300, URZ ;  /* 0x000203000a047890 */ /* 0x000fe2000fffe03f */
[----:B------:R-:W-:Y:S01]  /*1a30*/  SEL R68, RZ, 0x1, P0 ;  /* 0x00000001ff447807 */ /* 0x000fe20000000000 */
[----:B------:R-:W-:Y:S01]  /*1a40*/  UIADD3 UR5, UR10, 0x300, URZ ;  /* 0x000003000a057890 */ /* 0x000fe2000fffe03f */
[----:B------:R-:W-:Y:S01]  /*1a50*/  IMAD.WIDE R10, R15, 0x10, R10 ;  /* 0x000000100f0a7825 */ /* 0x000fe200078e020a */
[----:B------:R-:W-:Y:S01]  /*1a60*/  UIADD3 UR12, UR10, 0x210, URZ ;  /* 0x000002100a0c7890 */ /* 0x000fe2000fffe03f */
[C---:B------:R-:W-:Y:S01]  /*1a70*/  LOP3.LUT R70, R5.reuse, 0x8, RZ, 0x3c, !PT ;  /* 0x0000000805467812 */ /* 0x040fe200078e3cff */
[----:B------:R-:W-:Y:S01]  /*1a80*/  USHF.R.U32.HI UR4, URZ, 0x4, UR4 ;  /* 0x000000043f047899 */ /* 0x000fe20008011604 */
[----:B------:R-:W-:Y:S01]  /*1a90*/  LOP3.LUT R19, R5, 0x18, RZ, 0x3c, !PT ;  /* 0x0000001805137812 */ /* 0x000fe200078e3cff */
[----:B------:R-:W-:Y:S01]  /*1aa0*/  USHF.R.U32.HI UR5, URZ, 0x4, UR5 ;  /* 0x000000043f057899 */ /* 0x000fe20008011605 */
[----:B------:R-:W-:Y:S01]  /*1ab0*/  VIADD R20, R20, UR6 ;  /* 0x0000000614147c36 */ /* 0x000fe20008000000 */
[----:B------:R-:W-:Y:S01]  /*1ac0*/  ULOP3.LUT UR4, UR4, 0x3fff, URZ, 0xc0, !UPT ;  /* 0x00003fff04047892 */ /* 0x000fe2000f8ec03f */
[----:B------:R-:W-:Y:S01]  /*1ad0*/  LEA R18, R18, UR12, 0x3 ;  /* 0x0000000c12127c11 */ /* 0x000fe2000f8e18ff */
[----:B------:R-:W-:-:S02]  /*1ae0*/  ULOP3.LUT UR5, UR5, 0x3fff, URZ, 0xc0, !UPT ;  /* 0x00003fff05057892 */ /* 0x000fc4000f8ec03f */
[----:B------:R-:W-:Y:S02]  /*1af0*/  USHF.L.U32 UR9, UR13, 0x1, URZ ;  /* 0x000000010d097899 */ /* 0x000fe4000800063f */
[----:B------:R-:W-:Y:S02]  /*1b00*/  UIADD3 UR18, -UR18, UR13, URZ ;  /* 0x0000000d12127290 */ /* 0x000fe4000fffe13f */
[----:B------:R-:W-:Y:S02]  /*1b10*/  USEL UR19, URZ, 0x1, !UP0 ;  /* 0x000000013f137887 */ /* 0x000fe4000c000000 */
[----:B------:R-:W-:Y:S02]  /*1b20*/  ULOP3.LUT UR20, UR4, 0x10000, URZ, 0xfc, !UPT ;  /* 0x0001000004147892 */ /* 0x000fe4000f8efc3f */
[----:B------:R-:W-:-:S12]  /*1b30*/  ULOP3.LUT UR21, UR5, 0x10000, URZ, 0xfc, !UPT ;  /* 0x0001000005157892 */ /* 0x000fd8000f8efc3f */
.L_x_93:
[----:B------:R-:W-:Y:S01]  /*1b40*/  SHF.L.U32 R5, R68, 0x1f, RZ ;  /* 0x0000001f44057819 */ /* 0x000fe200000006ff */
[----:B------:R-:W0:Y:S01]  /*1b50*/  LDC R14, c[0x0][0x28c] ;  /* 0x0000a300ff0e7b82 */ /* 0x000e220000000800 */
[----:B------:R-:W-:Y:S01]  /*1b60*/  UMOV UR24, URZ ;  /* 0x0000003f00187c82 */ /* 0x000fe20008000000 */
[----:B------:R-:W-:Y:S01]  /*1b70*/  UMOV UR25, UR11 ;  /* 0x0000000b00197c82 */ /* 0x000fe20008000000 */
[----:B-1----:R-:W1:Y:S01]  /*1b80*/  SYNCS.PHASECHK.TRANS64.TRYWAIT P0, [R18+URZ+-0x8], R5 ;  /* 0xfffff805120075a7 */ /* 0x002e62000800017f */
[----:B0-----:R-:W-:Y:S01]  /*1b90*/  ISETP.GE.AND P1, PT, R14, 0x1, PT ;  /* 0x000000010e00780c */ /* 0x001fe20003f26270 */
[----:B-12-4-:R-:W-:-:S12]  /*1ba0*/  @!P0 BRA `(.L_x_19) ;  /* 0x0000005800108947 */ /* 0x016fd80003800000 */
.L_x_143:
[----:B------:R-:W-:Y:S01]  /*1bb0*/  UMOV UR4, URZ ;  /* 0x0000003f00047c82 */ /* 0x000fe20008000000 */
[----:B------:R-:W-:Y:S01]  /*1bc0*/  UMOV UR5, URZ ;  /* 0x0000003f00057c82 */ /* 0x000fe20008000000 */
[----:B------:R-:W-:Y:S01]  /*1bd0*/  IMAD.MOV.U32 R21, RZ, RZ, RZ ;  /* 0x000000ffff157224 */ /* 0x000fe200078e00ff */
[----:B------:R-:W-:Y:S02]  /*1be0*/  CS2R R22, SRZ ;  /* 0x0000000000167805 */ /* 0x000fe4000001ff00 */
[----:B------:R-:W-:Y:S02]  /*1bf0*/  CS2R R48, SRZ ;  /* 0x0000000000307805 */ /* 0x000fe4000001ff00 */
[----:B------:R-:W-:Y:S02]  /*1c00*/  CS2R R50, SRZ ;  /* 0x0000000000327805 */ /* 0x000fe4000001ff00 */
[----:B------:R-:W-:Y:S02]  /*1c10*/  CS2R R52, SRZ ;  /* 0x0000000000347805 */ /* 0x000fe4000001ff00 */
[----:B------:R-:W-:-:S02]  /*1c20*/  CS2R R54, SRZ ;  /* 0x0000000000367805 */ /* 0x000fc4000001ff00 */
[----:B------:R-:W-:Y:S02]  /*1c30*/  CS2R R56, SRZ ;  /* 0x0000000000387805 */ /* 0x000fe4000001ff00 */
[----:B------:R-:W-:Y:S02]  /*1c40*/  CS2R R58, SRZ ;  /* 0x00000000003a7805 */ /* 0x000fe4000001ff00 */
[----:B------:R-:W-:Y:S02]  /*1c50*/  CS2R R60, SRZ ;  /* 0x00000000003c7805 */ /* 0x000fe4000001ff00 */
[----:B------:R-:W-:Y:S02]  /*1c60*/  CS2R R62, SRZ ;  /* 0x00000000003e7805 */ /* 0x000fe4000001ff00 */
[----:B------:R-:W-:Y:S02]  /*1c70*/  CS2R R64, SRZ ;  /* 0x0000000000407805 */ /* 0x000fe4000001ff00 */
[----:B------:R-:W-:Y:S01]  /*1c80*/  CS2R R66, SRZ ;  /* 0x0000000000427805 */ /* 0x000fe2000001ff00 */
[----:B------:R-:W-:Y:S01]  /*1c90*/  IMAD.MOV.U32 R69, RZ, RZ, RZ ;  /* 0x000000ffff457224 */ /* 0x000fe200078e00ff */
[----:B------:R-:W-:Y:S01]  /*1ca0*/  CS2R R40, SRZ ;  /* 0x0000000000287805 */ /* 0x000fe2000001ff00 */
[----:B------:R-:W-:Y:S01]  /*1cb0*/  IMAD.U32 R17, RZ, RZ, UR19 ;  /* 0x00000013ff117e24 */ /* 0x000fe2000f8e00ff */
[----:B------:R-:W-:-:S02]  /*1cc0*/  CS2R R42, SRZ ;  /* 0x00000000002a7805 */ /* 0x000fc4000001ff00 */
[----:B------:R-:W-:Y:S02]  /*1cd0*/  CS2R R44, SRZ ;  /* 0x00000000002c7805 */ /* 0x000fe4000001ff00 */
        /* <DEDUP_REMOVED lines=8> */
[----:B------:R-:W-:Y:S01]  /*1d60*/  CS2R R30, SRZ ;  /* 0x00000000001e7805 */ /* 0x000fe2000001ff00 */
[----:B------:R-:W-:Y:S06]  /*1d70*/  @!P1 BRA `(.L_x_20) ;  /* 0x0000000400789947 */ /* 0x000fec0003800000 */
[----:B------:R-:W-:-:S06]  /*1d80*/  UISETP.NE.AND UP0, UPT, UR8, 0x3, UPT ;  /* 0x000000030800788c */ /* 0x000fcc000bf05270 */
[----:B------:R-:W-:-:S13]  /*1d90*/  PLOP3.LUT P1, PT, PT, PT, UP0, 0x80, 0x0 ;  /* 0x000000000000781c */ /* 0x000fda0003f2f008 */
[----:B------:R-:W-:Y:S05]  /*1da0*/  @!P1 BRA `(.L_x_21) ;  /* 0x0000000000049947 */ /* 0x000fea0003800000 */
[----:B------:R-:W-:Y:S01]  /*1db0*/  BPT.TRAP 0x1 ;  /* 0x000000040000795c */ /* 0x000fe20000300000 */
.L_x_21:
[----:B------:R-:W-:Y:S01]  /*1dc0*/  ULEA UR4, UR11, UR10, 0x3 ;  /* 0x0000000a0b047291 */ /* 0x000fe2000f8e183f */
[----:B0-----:R-:W-:-:S05]  /*1dd0*/  IMAD.U32 R5, RZ, RZ, UR19 ;  /* 0x00000013ff057e24 */ /* 0x001fca000f8e00ff */
[----:B------:R-:W-:-:S04]  /*1de0*/  SHF.L.U32 R5, R5, 0x1f, RZ ;  /* 0x0000001f05057819 */ /* 0x000fc800000006ff */
[----:B------:R0:W1:Y:S01]  /*1df0*/  SYNCS.PHASECHK.TRANS64.TRYWAIT P0, [UR4], R5 ;  /* 0x00000005ff0075a7 */ /* 0x0000620008000144 */
[----:B------:R-:W-:Y:S05]  /*1e00*/  @!P1 BRA `(.L_x_22) ;  /* 0x0000000000049947 */ /* 0x000fea0003800000 */
[----:B------:R-:W-:Y:S01]  /*1e10*/  BPT.TRAP 0x1 ;  /* 0x000000040000795c */ /* 0x000fe20000300000 */
.L_x_22:
[----:B-1----:R-:W-:Y:S05]  /*1e20*/  @P0 BRA `(.L_x_23) ;  /* 0x0000000000080947 */ /* 0x002fea0003800000 */
[----:B------:R-:W1:Y:S02]  /*1e30*/  SYNCS.PHASECHK.TRANS64.TRYWAIT P0, [UR4], R5 ;  /* 0x00000005ff0075a7 */ /* 0x000e640008000144 */
[----:B-1----:R-:W-:Y:S05]  /*1e40*/  @!P0 BRA `(.L_x_24) ;  /* 0x00000054007c8947 */ /* 0x002fea0003800000 */
.L_x_23:
[----:B------:R-:W-:Y:S01]  /*1e50*/  ULEA UR25, UR11, UR21, 0x8 ;  /* 0x000000150b197291 */ /* 0x000fe2000f8e403f */
[----:B------:R-:W-:Y:S01]  /*1e60*/  WARPGROUP.ARRIVE ;  /* 0x00000000000079c5 */ /* 0x000fe20000000000 */
[----:B------:R-:W-:Y:S01]  /*1e70*/  UIMAD UR26, UR11, 0xc0, UR20 ;  /* 0x000000c00b1a78a4 */ /* 0x000fe2000f8e0214 */
[----:B------:R-:W-:Y:S01]  /*1e80*/  IMAD.MOV.U32 R21, RZ, RZ, RZ ;  /* 0x000000ffff157224 */ /* 0x000fe200078e00ff */
[----:B------:R-:W-:Y:S01]  /*1e90*/  UMOV UR5, 0x80000020 ;  /* 0x8000002000057882 */ /* 0x000fe20000000000 */
[----:B------:R-:W-:Y:S01]  /*1ea0*/  UMOV UR7, 0x80000020 ;  /* 0x8000002000077882 */ /* 0x000fe20000000000 */
[----:B------:R-:W-:Y:S01]  /*1eb0*/  UIADD3 UR24, UR26, 0x40, URZ ;  /* 0x000000401a187890 */ /* 0x000fe2000fffe03f */
[----:B------:R-:W-:Y:S01]  /*1ec0*/  CS2R R22, SRZ ;  /* 0x0000000000167805 */ /* 0x000fe2000001ff00 */
[----:B------:R-:W-:Y:S01]  /*1ed0*/  UMOV UR4, UR25 ;  /* 0x0000001900047c82 */ /* 0x000fe20008000000 */
[----:B------:R-:W-:Y:S01]  /*1ee0*/  UMOV UR6, UR26 ;  /* 0x0000001a00067c82 */ /* 0x000fe20008000000 */
[----:B------:R-:W-:Y:S01]  /*1ef0*/  UIADD3 UR27, UR26, 0x80, URZ ;  /* 0x000000801a1b7890 */ /* 0x000fe2000fffe03f */
[----:B------:R-:W-:Y:S01]  /*1f00*/  QGMMA.64x16x32.F32.E4M3.E4M3 R40, gdesc[UR4], RZ, !UPT ;  /* 0x00200000042879f3 */ /* 0x000fe2000c7008ff */
[----:B------:R-:W-:Y:S01]  /*1f10*/  UMOV UR7, 0x80000020 ;  /* 0x8000002000077882 */ /* 0x000fe20000000000 */
[----:B------:R-:W-:Y:S01]  /*1f20*/  UMOV UR6, UR24 ;  /* 0x0000001800067c82 */ /* 0x000fe20008000000 */
[----:B------:R-:W-:Y:S01]  /*1f30*/  UMOV UR24, 0x2 ;  /* 0x0000000200187882 */ /* 0x000fe20000000000 */
[----:B------:R-:W-:Y:S01]  /*1f40*/  QGMMA.64x16x32.F32.E4M3.E4M3 R32, gdesc[UR4], RZ, !UPT ;  /* 0x00200000042079f3 */ /* 0x000fe2000c7008ff */
[----:B------:R-:W-:Y:S01]  /*1f50*/  UMOV UR7, 0x80000020 ;  /* 0x8000002000077882 */ /* 0x000fe20000000000 */
[----:B------:R-:W-:Y:S01]  /*1f60*/  UMOV UR6, UR27 ;  /* 0x0000001b00067c82 */ /* 0x000fe20008000000 */
[----:B------:R-:W-:Y:S01]  /*1f70*/  CS2R R48, SRZ ;  /* 0x0000000000307805 */ /* 0x000fe2000001ff00 */
[----:B------:R-:W-:Y:S01]  /*1f80*/  QGMMA.64x16x32.F32.E4M3.E4M3 R24, gdesc[UR4], RZ, !UPT ;  /* 0x00200000041879f3 */ /* 0x000fe2000c7008ff */
[----:B------:R-:W-:Y:S01]  /*1f90*/  UIADD3 UR4, UR25, 0x2, URZ ;  /* 0x0000000219047890 */ /* 0x000fe2000fffe03f */
[----:B------:R-:W-:Y:S01]  /*1fa0*/  CS2R R50, SRZ ;  /* 0x0000000000327805 */ /* 0x000fe2000001ff00 */
[----:B------:R-:W-:Y:S01]  /*1fb0*/  UIADD3 UR6, UR26, 0x2, URZ ;  /* 0x000000021a067890 */ /* 0x000fe2000fffe03f */
[----:B------:R-:W-:Y:S01]  /*1fc0*/  CS2R R52, SRZ ;  /* 0x0000000000347805 */ /* 0x000fe2000001ff00 */
[----:B------:R-:W-:Y:S01]  /*1fd0*/  UIADD3 UR25, UR26, 0x42, URZ ;  /* 0x000000421a197890 */ /* 0x000fe2000fffe03f */
[----:B------:R-:W-:Y:S01]  /*1fe0*/  CS2R R54, SRZ ;  /* 0x0000000000367805 */ /* 0x000fe2000001ff00 */
[----:B------:R-:W-:Y:S01]  /*1ff0*/  UMOV UR5, 0x80000020 ;  /* 0x8000002000057882 */ /* 0x000fe20000000000 */
[----:B------:R-:W-:Y:S01]  /*2000*/  UMOV UR7, 0x80000020 ;  /* 0x8000002000077882 */ /* 0x000fe20000000000 */
[----:B------:R-:W-:Y:S01]  /*2010*/  UIADD3 UR26, UR26, 0x82, URZ ;  /* 0x000000821a1a7890 */ /* 0x000fe2000fffe03f */
[----:B------:R-:W-:-:S02]  /*2020*/  CS2R R56, SRZ ;  /* 0x0000000000387805 */ /* 0x000fc4000001ff00 */
[----:B------:R-:W-:Y:S02]  /*2030*/  CS2R R58, SRZ ;  /* 0x00000000003a7805 */ /* 0x000fe4000001ff00 */
[----:B------:R-:W-:Y:S02]  /*2040*/  CS2R R60, SRZ ;  /* 0x00000000003c7805 */ /* 0x000fe4000001ff00 */
[----:B------:R-:W-:Y:S02]  /*2050*/  CS2R R62, SRZ ;  /* 0x00000000003e7805 */ /* 0x000fe4000001ff00 */
[----:B------:R-:W-:Y:S02]  /*2060*/  CS2R R64, SRZ ;  /* 0x0000000000407805 */ /* 0x000fe4000001ff00 */
[----:B------:R-:W-:Y:S01]  /*2070*/  CS2R R66, SRZ ;  /* 0x0000000000427805 */ /* 0x000fe2000001ff00 */
[----:B------:R-:W-:Y:S01]  /*2080*/  IMAD.MOV.U32 R69, RZ, RZ, RZ ;  /* 0x000000ffff457224 */ /* 0x000fe200078e00ff */
[----:B------:R-:W-:Y:S01]  /*2090*/  QGMMA.64x16x32.F32.E4M3.E4M3 R40, gdesc[UR4], R40 ;  /* 0x00200000042879f3 */ /* 0x000fe20008700828 */
[----:B------:R-:W-:Y:S01]  /*20a0*/  UMOV UR6, UR25 ;  /* 0x0000001900067c82 */ /* 0x000fe20008000000 */
[----:B------:R-:W-:Y:S01]  /*20b0*/  UMOV UR7, 0x80000020 ;  /* 0x8000002000077882 */ /* 0x000fe20000000000 */
[----:B------:R-:W-:Y:S01]  /*20c0*/  ULDC UR25, c[0x0][0x50c] ;  /* 0x0001430000197ab9 */ /* 0x000fe20000000800 */
[----:B------:R-:W-:Y:S01]  /*20d0*/  QGMMA.64x16x32.F32.E4M3.E4M3 R32, gdesc[UR4], R32 ;  /* 0x00200000042079f3 */ /* 0x000fe20008700820 */
[----:B------:R-:W-:Y:S01]  /*20e0*/  UISETP.NE.AND UP0, UPT, UR25, 0x2, UPT ;  /* 0x000000021900788c */ /* 0x000fe2000bf05270 */
[----:B------:R-:W-:Y:S01]  /*20f0*/  UMOV UR6, UR26 ;  /* 0x0000001a00067c82 */ /* 0x000fe20008000000 */
[----:B------:R-:W-:-:S02]  /*2100*/  UMOV UR7, 0x80000020 ;  /* 0x8000002000077882 */ /* 0x000fc40000000000 */
[----:B------:R-:W-:Y:S01]  /*2110*/  QGMMA.64x16x32.F32.E4M3.E4M3 R24, gdesc[UR4], R24, gsb0 ;  /* 0x00200000041879f3 */ /* 0x000fe20008000818 */
[----:B------:R-:W-:-:S06]  /*2120*/  USEL UR4, URZ, 0x1, UP0 ;  /* 0x000000013f047887 */ /* 0x000fcc0008000000 */
[----:B------:R-:W-:-:S13]  /*2130*/  ISETP.NE.AND P0, PT, RZ, UR4, PT ;  /* 0x00000004ff007c0c */ /* 0x000fda000bf05270 */
[----:B------:R-:W-:Y:S05]  /*2140*/  @!P0 BRA `(.L_x_25) ;  /* 0x0000000000688947 */ /* 0x000fea0003800000 */
[----:B------:R-:W-:Y:S02]  /*2150*/  WARPGROUP.DEPBAR.LE gsb0, 0x0 ;  /* 0x00008000000079c5 */ /* 0x000fe40000010000 */
[----:B------:R-:W-:-:S01]  /*2160*/  FADD R69, RZ, R40 ;  /* 0x00000028ff457221 */ /* 0x000fc20000000000 */
[----:B------:R-:W-:Y:S01]  /*2170*/  FADD R66, RZ, R41 ;  /* 0x00000029ff427221 */ /* 0x000fe20000000000 */
        /* <DEDUP_REMOVED lines=22> */
[----:B------:R-:W-:-:S06]  /*22e0*/  UMOV UR24, URZ ;  /* 0x0000003f00187c82 */ /* 0x000fcc0008000000 */
.L_x_25:
[----:B------:R-:W-:-:S04]  /*22f0*/  UIADD3 UR25, UR11, 0x1, URZ ;  /* 0x000000010b197890 */ /* 0x000fc8000fffe03f */
[----:B------:R-:W-:-:S04]  /*2300*/  UISETP.NE.AND UP0, UPT, UR25, 0x20, UPT ;  /* 0x000000201900788c */ /* 0x000fc8000bf05270 */
[----:B------:R-:W-:Y:S02]  /*2310*/  USEL UR5, URZ, 0x1, UP0 ;  /* 0x000000013f057887 */ /* 0x000fe40008000000 */
[----:B------:R-:W-:Y:S02]  /*2320*/  USEL UR25, UR25, URZ, UP0 ;  /* 0x0000003f19197287 */ /* 0x000fe40008000000 */
[----:B------:R-:W-:-:S06]  /*2330*/  ULOP3.LUT UR5, UR19, UR5, URZ, 0x3c, !UPT ;  /* 0x0000000513057292 */ /* 0x000fcc000f8e3c3f */
[----:B------:R-:W-:Y:S01]  /*2340*/  IMAD.U32 R17, RZ, RZ, UR5 ;  /* 0x00000005ff117e24 */ /* 0x000fe2000f8e00ff */
[----:B------:R-:W-:-:S06]  /*2350*/  UMOV UR5, 0x1 ;  /* 0x0000000100057882 */ /* 0x000fcc0000000000 */
.L_x_20:
[----:B------:R-:W-:-:S06]  /*2360*/  UISETP.GE.AND UP0, UPT, UR18, 0x1, UPT ;  /* 0x000000011200788c */ /* 0x000fcc000bf06270 */
[----:B------:R-:W-:-:S13]  /*2370*/  PLOP3.LUT P0, PT, PT, PT, UP0, 0x80, 0x0 ;  /* 0x000000000000781c */ /* 0x000fda0003f0f008 */
[----:B------:R-:W-:Y:S05]  /*2380*/  @!P0 BRA `(.L_x_26) ;  /* 0x0000000400988947 */ /* 0x000fea0003800000 */
[----:B01----:R-:W-:Y:S01]  /*2390*/  IMAD.U32 R5, RZ, RZ, UR18 ;  /* 0x00000012ff057e24 */ /* 0x003fe2000f8e00ff */
[----:B------:R-:W-:Y:S01]  /*23a0*/  ULDC UR30, c[0x0][0x50c] ;  /* 0x00014300001e7ab9 */ /* 0x000fe20000000800 */
[----:B------:R-:W-:-:S07]  /*23b0*/  IMAD.U32 R14, RZ, RZ, UR11 ;  /* 0x0000000bff0e7e24 */ /* 0x000fce000f8e00ff */
.L_x_34:
[----:B------:R-:W-:-:S06]  /*23c0*/  UISETP.NE.AND UP0, UPT, UR8, 0x3, UPT ;  /* 0x000000030800788c */ /* 0x000fcc000bf05270 */
[----:B------:R-:W-:-:S13]  /*23d0*/  PLOP3.LUT P1, PT, PT, PT, UP0, 0x80, 0x0 ;  /* 0x000000000000781c */ /* 0x000fda0003f2f008 */
[----:B------:R-:W-:Y:S05]  /*23e0*/  @!P1 BRA `(.L_x_27) ;  /* 0x0000000000049947 */ /* 0x000fea0003800000 */
[----:B------:R-:W-:Y:S01]  /*23f0*/  BPT.TRAP 0x1 ;  /* 0x000000040000795c */ /* 0x000fe20000300000 */
.L_x_27:
[----:B------:R-:W-:Y:S01]  /*2400*/  ULEA UR6, UR25, UR10, 0x3 ;  /* 0x0000000a19067291 */ /* 0x000fe2000f8e183f */
[----:B------:R-:W-:-:S08]  /*2410*/  SHF.L.U32 R15, R17, 0x1f, RZ ;  /* 0x0000001f110f7819 */ /* 0x000fd000000006ff */
[----:B------:R0:W1:Y:S01]  /*2420*/  SYNCS.PHASECHK.TRANS64.TRYWAIT P0, [UR6], R15 ;  /* 0x0000000fff0075a7 */ /* 0x0000620008000146 */
[----:B------:R-:W-:Y:S05]  /*2430*/  @!P1 BRA `(.L_x_28) ;  /* 0x0000000000049947 */ /* 0x000fea0003800000 */
[----:B------:R-:W-:Y:S01]  /*2440*/  BPT.TRAP 0x1 ;  /* 0x000000040000795c */ /* 0x000fe20000300000 */
.L_x_28:
[----:B-1----:R-:W-:Y:S05]  /*2450*/  @P0 BRA `(.L_x_29) ;  /* 0x0000000000080947 */ /* 0x002fea0003800000 */
[----:B------:R-:W1:Y:S02]  /*2460*/  SYNCS.PHASECHK.TRANS64.TRYWAIT P0, [UR6], R15 ;  /* 0x0000000fff0075a7 */ /* 0x000e640008000146 */
[----:B-1----:R-:W-:Y:S05]  /*2470*/  @!P0 BRA `(.L_x_30) ;  /* 0x0000005000088947 */ /* 0x002fea0003800000 */
.L_x_29:
[----:B------:R-:W-:Y:S01]  /*2480*/  UISETP.NE.AND UP0, UPT, UR4, URZ, UPT ;  /* 0x0000003f0400728c */ /* 0x000fe2000bf05270 */
[----:B------:R-:W-:Y:S01]  /*2490*/  WARPGROUP.ARRIVE ;  /* 0x00000000000079c5 */ /* 0x000fe20000000000 */
[----:B------:R-:W-:Y:S02]  /*24a0*/  UIMAD UR27, UR25, 0xc0, UR20 ;  /* 0x000000c0191b78a4 */ /* 0x000fe4000f8e0214 */
[----:B------:R-:W-:Y:S02]  /*24b0*/  USEL UR5, UR5, URZ, !UP0 ;  /* 0x0000003f05057287 */ /* 0x000fe4000c000000 */
[----:B------:R-:W-:Y:S02]  /*24c0*/  ULEA UR26, UR25, UR21, 0x8 ;  /* 0x00000015191a7291 */ /* 0x000fe4000f8e403f */
[----:B------:R-:W-:Y:S02]  /*24d0*/  UISETP.NE.U32.AND UP0, UPT, UR5, URZ, UPT ;  /* 0x0000003f0500728c */ /* 0x000fe4000bf05070 */
[----:B------:R-:W-:-:S02]  /*24e0*/  UIADD3 UR28, UR27, 0x40, URZ ;  /* 0x000000401b1c7890 */ /* 0x000fc4000fffe03f */
[----:B------:R-:W-:Y:S01]  /*24f0*/  UIADD3 UR29, UR27, 0x80, URZ ;  /* 0x000000801b1d7890 */ /* 0x000fe2000fffe03f */
[----:B------:R-:W-:Y:S01]  /*2500*/  UMOV UR4, UR26 ;  /* 0x0000001a00047c82 */ /* 0x000fe20008000000 */
[----:B------:R-:W-:Y:S01]  /*2510*/  UMOV UR5, 0x80000020 ;  /* 0x8000002000057882 */ /* 0x000fe20000000000 */
[----:B------:R-:W-:Y:S01]  /*2520*/  UMOV UR6, UR27 ;  /* 0x0000001b00067c82 */ /* 0x000fe20008000000 */
[----:B------:R-:W-:Y:S01]  /*2530*/  UMOV UR7, 0x80000020 ;  /* 0x8000002000077882 */ /* 0x000fe20000000000 */
[----:B------:R-:W-:Y:S02]  /*2540*/  UIADD3 UR24, UR24, 0x2, URZ ;  /* 0x0000000218187890 */ /* 0x000fe4000fffe03f */
[----:B------:R-:W-:Y:S01]  /*2550*/  QGMMA.64x16x32.F32.E4M3.E4M3 R40, gdesc[UR4], R40, UP0 ;  /* 0x00200000042879f3 */ /* 0x000fe2000bf00828 */
[----:B------:R-:W-:Y:S01]  /*2560*/  UMOV UR6, UR28 ;  /* 0x0000001c00067c82 */ /* 0x000fe20008000000 */
[----:B------:R-:W-:Y:S02]  /*2570*/  UMOV UR7, 0x80000020 ;  /* 0x8000002000077882 */ /* 0x000fe40000000000 */
[----:B------:R-:W-:Y:S01]  /*2580*/  QGMMA.64x16x32.F32.E4M3.E4M3 R32, gdesc[UR4], R32, UP0 ;  /* 0x00200000042079f3 */ /* 0x000fe2000bf00820 */
[----:B------:R-:W-:Y:S01]  /*2590*/  UMOV UR6, UR29 ;  /* 0x0000001d00067c82 */ /* 0x000fe20008000000 */
[----:B------:R-:W-:-:S02]  /*25a0*/  UMOV UR7, 0x80000020 ;  /* 0x8000002000077882 */ /* 0x000fc40000000000 */
[----:B------:R-:W-:Y:S01]  /*25b0*/  QGMMA.64x16x32.F32.E4M3.E4M3 R24, gdesc[UR4], R24, UP0 ;  /* 0x00200000041879f3 */ /* 0x000fe2000bf00818 */
[----:B------:R-:W-:Y:S02]  /*25c0*/  UIADD3 UR4, UR26, 0x2, URZ ;  /* 0x000000021a047890 */ /* 0x000fe4000fffe03f */
[----:B------:R-:W-:Y:S02]  /*25d0*/  UIADD3 UR6, UR27, 0x2, URZ ;  /* 0x000000021b067890 */ /* 0x000fe4000fffe03f */
[----:B------:R-:W-:Y:S02]  /*25e0*/  UIADD3 UR26, UR27, 0x42, URZ ;  /* 0x000000421b1a7890 */ /* 0x000fe4000fffe03f */
[----:B------:R-:W-:Y:S01]  /*25f0*/  UIADD3 UR27, UR27, 0x82, URZ ;  /* 0x000000821b1b7890 */ /* 0x000fe2000fffe03f */
[----:B------:R-:W-:Y:S01]  /*2600*/  UMOV UR5, 0x80000020 ;  /* 0x8000002000057882 */ /* 0x000fe20000000000 */
[----:B------:R-:W-:Y:S01]  /*2610*/  UMOV UR7, 0x80000020 ;  /* 0x8000002000077882 */ /* 0x000fe20000000000 */
[----:B------:R-:W-:-:S02]  /*2620*/  UISETP.NE.AND UP0, UPT, UR24, UR30, UPT ;  /* 0x0000001e1800728c */ /* 0x000fc4000bf05270 */
[----:B------:R-:W-:Y:S01]  /*2630*/  QGMMA.64x16x32.F32.E4M3.E4M3 R40, gdesc[UR4], R40 ;  /* 0x00200000042879f3 */ /* 0x000fe20008700828 */
[----:B------:R-:W-:Y:S01]  /*2640*/  UMOV UR6, UR26 ;  /* 0x0000001a00067c82 */ /* 0x000fe20008000000 */
[----:B------:R-:W-:Y:S02]  /*2650*/  UMOV UR7, 0x80000020 ;  /* 0x8000002000077882 */ /* 0x000fe40000000000 */
[----:B------:R-:W-:Y:S01]  /*2660*/  QGMMA.64x16x32.F32.E4M3.E4M3 R32, gdesc[UR4], R32 ;  /* 0x00200000042079f3 */ /* 0x000fe20008700820 */
[----:B------:R-:W-:Y:S01]  /*2670*/  UMOV UR6, UR27 ;  /* 0x0000001b00067c82 */ /* 0x000fe20008000000 */
[----:B------:R-:W-:Y:S02]  /*2680*/  UMOV UR7, 0x80000020 ;  /* 0x8000002000077882 */ /* 0x000fe40000000000 */
[----:B------:R-:W-:Y:S01]  /*2690*/  QGMMA.64x16x32.F32.E4M3.E4M3 R24, gdesc[UR4], R24, gsb0 ;  /* 0x00200000041879f3 */ /* 0x000fe20008000818 */
[----:B------:R-:W-:-:S06]  /*26a0*/  USEL UR4, URZ, 0x1, UP0 ;  /* 0x000000013f047887 */ /* 0x000fcc0008000000 */
[----:B------:R-:W-:Y:S01]  /*26b0*/  ISETP.NE.AND P0, PT, RZ, UR4, PT ;  /* 0x00000004ff007c0c */ /* 0x000fe2000bf05270 */
[----:B------:R-:W-:-:S12]  /*26c0*/  WARPGROUP.DEPBAR.LE gsb0, 0x1 ;  /* 0x00008000000079c5 */ /* 0x000fd80000010100 */
[----:B------:R-:W-:Y:S05]  /*26d0*/  @!P0 BRA `(.L_x_31) ;  /* 0x0000000000688947 */ /* 0x000fea0003800000 */
[----:B------:R-:W-:Y:S02]  /*26e0*/  WARPGROUP.DEPBAR.LE gsb0, 0x0 ;  /* 0x00008000000079c5 */ /* 0x000fe40000010000 */
[----:B------:R-:W-:-:S01]  /*26f0*/  FADD R69, R40, R69 ;  /* 0x0000004528457221 */ /* 0x000fc20000000000 */
[----:B------:R-:W-:Y:S01]  /*2700*/  FADD R66, R41, R66 ;  /* 0x0000004229427221 */ /* 0x000fe20000000000 */
        /* <DEDUP_REMOVED lines=22> */
[----:B------:R-:W-:-:S06]  /*2870*/  UMOV UR24, URZ ;  /* 0x0000003f00187c82 */ /* 0x000fcc0008000000 */
.L_x_31:
[----:B------:R-:W-:Y:S05]  /*2880*/  @!P1 BRA `(.L_x_32) ;  /* 0x0000000000049947 */ /* 0x000fea0003800000 */
[----:B------:R-:W-:Y:S01]  /*2890*/  BPT.TRAP 0x1 ;  /* 0x000000040000795c */ /* 0x000fe20000300000 */
.L_x_32:
[----:B------:R-:W-:Y:S01]  /*28a0*/  ISETP.NE.AND P0, PT, R8, RZ, PT ;  /* 0x000000ff0800720c */ /* 0x000fe20003f05270 */
[----:B------:R-:W-:-:S12]  /*28b0*/  UISETP.GT.U32.AND UP0, UPT, UR17, 0x1, UPT ;  /* 0x000000011100788c */ /* 0x000fd8000bf04070 */
[----:B01----:R-:W-:-:S05]  /*28c0*/  @P0 LEA R15, R14, UR10, 0x3 ;  /* 0x0000000a0e0f0c11 */ /* 0x003fca000f8e18ff */
[----:B------:R-:W-:-:S05]  /*28d0*/  @P0 VIADD R16, R15, 0x100 ;  /* 0x000001000f100836 */ /* 0x000fca0000000000 */
[----:B------:R-:W-:-:S04]  /*28e0*/  @P0 PRMT R16, R7, 0x654, R16 ;  /* 0x0000065407100816 */ /* 0x000fc80000000010 */
[----:B------:R0:W-:Y:S01]  /*28f0*/  @P0 SYNCS.ARRIVE.TRANS64.RED.A1T0 RZ, [R16+URZ], RZ ;  /* 0x000000ff10ff09a7 */ /* 0x0001e2000810043f */
[----:B------:R-:W-:-:S13]  /*2900*/  PLOP3.LUT P0, PT, PT, PT, UP0, 0x80, 0x0 ;  /* 0x000000000000781c */ /* 0x000fda0003f0f008 */
[----:B0-----:R-:W-:Y:S05]  /*2910*/  @P0 BRA `(.L_x_33) ;  /* 0x0000000000040947 */ /* 0x001fea0003800000 */
[----:B------:R-:W-:Y:S01]  /*2920*/  BPT.TRAP 0x1 ;  /* 0x000000040000795c */ /* 0x000fe20000300000 */
.L_x_33:
[----:B------:R-:W-:Y:S01]  /*2930*/  UIADD3 UR25, UR25, 0x1, URZ ;  /* 0x0000000119197890 */ /* 0x000fe2000fffe03f */
[C---:B------:R-:W-:Y:S01]  /*2940*/  ISETP.GT.AND P1, PT, R5.reuse, 0x1, PT ;  /* 0x000000010500780c */ /* 0x040fe20003f24270 */
[----:B------:R-:W-:Y:S02]  /*2950*/  VIADD R14, R14, 0x1 ;  /* 0x000000010e0e7836 */ /* 0x000fe40000000000 */
[----:B------:R-:W-:Y:S01]  /*2960*/  UISETP.NE.AND UP0, UPT, UR25, 0x20, UPT ;  /* 0x000000201900788c */ /* 0x000fe2000bf05270 */
[----:B------:R-:W-:Y:S02]  /*2970*/  VIADD R5, R5, 0xffffffff ;  /* 0xffffffff05057836 */ /* 0x000fe40000000000 */
[C---:B------:R-:W-:Y:S01]  /*2980*/  ISETP.NE.AND P0, PT, R14.reuse, 0x20, PT ;  /* 0x000000200e00780c */ /* 0x040fe20003f05270 */
[----:B------:R-:W-:Y:S02]  /*2990*/  USEL UR5, URZ, 0x1, UP0 ;  /* 0x000000013f057887 */ /* 0x000fe40008000000 */
[----:B------:R-:W-:Y:S01]  /*29a0*/  USEL UR25, UR25, URZ, UP0 ;  /* 0x0000003f19197287 */ /* 0x000fe20008000000 */
[----:B------:R-:W-:-:S03]  /*29b0*/  SEL R14, R14, RZ, P0 ;  /* 0x000000ff0e0e7207 */ /* 0x000fc60000000000 */
[----:B------:R-:W-:Y:S01]  /*29c0*/  LOP3.LUT R17, R17, UR5, RZ, 0x3c, !PT ;  /* 0x0000000511117c12 */ /* 0x000fe2000f8e3cff */
[----:B------:R-:W-:Y:S01]  /*29d0*/  UMOV UR5, 0x1 ;  /* 0x0000000100057882 */ /* 0x000fe20000000000 */
[----:B------:R-:W-:Y:S06]  /*29e0*/  @P1 BRA `(.L_x_34) ;  /* 0xfffffff800741947 */ /* 0x000fec000383ffff */
.L_x_26:
[----:B------:R-:W-:Y:S01]  /*29f0*/  UISETP.NE.AND UP0, UPT, UR24, URZ, UPT ;  /* 0x0000003f1800728c */ /* 0x000fe2000bf05270 */
[----:B01----:R-:W0:Y:S03]  /*2a00*/  LDC R5, c[0x0][0x28c] ;  /* 0x0000a300ff057b82 */ /* 0x003e260000000800 */
[----:B------:R-:W-:-:S06]  /*2a10*/  USEL UR4, URZ, 0x1, !UP0 ;  /* 0x000000013f047887 */ /* 0x000fcc000c000000 */
[----:B------:R-:W-:-:S13]  /*2a20*/  ISETP.NE.AND P0, PT, RZ, UR4, PT ;  /* 0x00000004ff007c0c */ /* 0x000fda000bf05270 */
[----:B------:R-:W-:Y:S05]  /*2a30*/  @!P0 BRA `(.L_x_35) ;  /* 0x0000000000648947 */ /* 0x000fea0003800000 */
[----:B------:R-:W-:Y:S02]  /*2a40*/  WARPGROUP.DEPBAR.LE gsb0, 0x0 ;  /* 0x00008000000079c5 */ /* 0x000fe40000010000 */
[----:B------:R-:W-:Y:S01]  /*2a50*/  FADD R69, R40, R69 ;  /* 0x0000004528457221 */ /* 0x000fe20000000000 */
        /* <DEDUP_REMOVED lines=22> */
[----:B------:R-:W-:-:S07]  /*2bc0*/  FADD R21, R21, R31 ;  /* 0x0000001f15157221 */ /* 0x000fce0000000000 */
.L_x_35:
[----:B0-----:R-:W-:Y:S01]  /*2bd0*/  ISETP.GE.AND P0, PT, R5, 0x1, PT ;  /* 0x000000010500780c */ /* 0x001fe20003f06270 */
[----:B------:R0:W-:Y:S01]  /*2be0*/  SYNCS.ARRIVE.TRANS64.A1T0 RZ, [R70+UR12], RZ ;  /* 0x000000ff46ff79a7 */ /* 0x0001e2000810000c */
[----:B------:R-:W-:-:S11]  /*2bf0*/  WARPGROUP.DEPBAR.LE gsb0, 0x0 ;  /* 0x00008000000079c5 */ /* 0x000fd60000010000 */
[----:B------:R-:W-:Y:S05]  /*2c00*/  @!P0 BRA `(.L_x_36) ;  /* 0x0000000000488947 */ /* 0x000fea0003800000 */
[----:B------:R-:W-:-:S06]  /*2c10*/  UISETP.NE.AND UP0, UPT, UR8, 0x3, UPT ;  /* 0x000000030800788c */ /* 0x000fcc000bf05270 */
[----:B------:R-:W-:-:S13]  /*2c20*/  PLOP3.LUT P0, PT, PT, PT, UP0, 0x80, 0x0 ;  /* 0x000000000000781c */ /* 0x000fda0003f0f008 */
[----:B------:R-:W-:Y:S05]  /*2c30*/  @!P0 BRA `(.L_x_37) ;  /* 0x0000000000048947 */ /* 0x000fea0003800000 */
[----:B------:R-:W-:Y:S01]  /*2c40*/  BPT.TRAP 0x1 ;  /* 0x000000040000795c */ /* 0x000fe20000300000 */
.L_x_37:
[----:B------:R-:W-:Y:S01]  /*2c50*/  ISETP.NE.AND P0, PT, R8, RZ, PT ;  /* 0x000000ff0800720c */ /* 0x000fe20003f05270 */
[----:B------:R-:W-:-:S12]  /*2c60*/  IMAD.U32 R14, RZ, RZ, UR10 ;  /* 0x0000000aff0e7e24 */ /* 0x000fd8000f8e00ff */
[----:B------:R-:W-:-:S05]  /*2c70*/  VOTEU.ANY UP0, P0 ;  /* 0x00000000003f7886 */ /* 0x000fca0000000100 */
[----:B------:R-:W-:Y:S02]  /*2c80*/  @UP0 UIADD3 UR4, UR18, UR11, URZ ;  /* 0x0000000b12040290 */ /* 0x000fe4000fffe03f */
[----:B------:R-:W-:-:S04]  /*2c90*/  UISETP.GT.U32.AND UP0, UPT, UR17, 0x1, UPT ;  /* 0x000000011100788c */ /* 0x000fc8000bf04070 */
[----:B------:R-:W-:-:S04]  /*2ca0*/  IMAD.U32 R5, RZ, RZ, UR4 ;  /* 0x00000004ff057e24 */ /* 0x000fc8000f8e00ff */
[----:B------:R-:W-:-:S05]  /*2cb0*/  @P0 IMAD.SHL.U32 R5, R5, 0x8, RZ ;  /* 0x0000000805050824 */ /* 0x000fca00078e00ff */
[----:B------:R-:W-:-:S04]  /*2cc0*/  @P0 LOP3.LUT R5, R5, 0xf8, RZ, 0xc0, !PT ;  /* 0x000000f805050812 */ /* 0x000fc800078ec0ff */
[----:B------:R-:W-:-:S04]  /*2cd0*/  @P0 IADD3 R14, R14, 0x100, R5 ;  /* 0x000001000e0e0810 */ /* 0x000fc80007ffe005 */
[----:B------:R-:W-:-:S04]  /*2ce0*/  @P0 PRMT R14, R7, 0x654, R14 ;  /* 0x00000654070e0816 */ /* 0x000fc8000000000e */
[----:B------:R1:W-:Y:S01]  /*2cf0*/  @P0 SYNCS.ARRIVE.TRANS64.RED.A1T0 RZ, [R14+URZ], RZ ;  /* 0x000000ff0eff09a7 */ /* 0x0003e2000810043f */
[----:B------:R-:W-:-:S13]  /*2d00*/  PLOP3.LUT P0, PT, PT, PT, UP0, 0x80, 0x0 ;  /* 0x000000000000781c */ /* 0x000fda0003f0f008 */
[----:B-1----:R-:W-:Y:S05]  /*2d10*/  @P0 BRA `(.L_x_36) ;  /* 0x0000000000040947 */ /* 0x002fea0003800000 */
[----:B------:R-:W-:Y:S01]  /*2d20*/  BPT.TRAP 0x1 ;  /* 0x000000040000795c */ /* 0x000fe20000300000 */
.L_x_36:
[----:B------:R-:W-:Y:S01]  /*2d30*/  SHF.L.U32 R15, R68, 0x1f, RZ ;  /* 0x0000001f440f7819 */ /* 0x000fe200000006ff */
[----:B------:R-:W1:Y:S01]  /*2d40*/  LDC R25, c[0x0][0x288] ;  /* 0x0000a200ff197b82 */ /* 0x000e620000000800 */
[----:B------:R-:W-:Y:S02]  /*2d50*/  IMAD.SHL.U32 R5, R2, 0x40, RZ ;  /* 0x0000004002057824 */ /* 0x000fe400078e00ff */
[----:B------:R-:W4:Y:S02]  /*2d60*/  SYNCS.PHASECHK.TRANS64.TRYWAIT P0, [R18+URZ+0x8], R15 ;  /* 0x0000080f120075a7 */ /* 0x000f24000800017f */
[----:B----4-:R-:W-:Y:S05]  /*2d70*/  @!P0 BRA `(.L_x_38) ;  /* 0x0000004400e08947 */ /* 0x010fea0003800000 */
.L_x_144:
[----:B------:R-:W-:Y:S01]  /*2d80*/  ULDC UR4, c[0x0][0x284] ;  /* 0x0000a10000047ab9 */ /* 0x000fe20000000800 */
[----:B------:R-:W-:Y:S01]  /*2d90*/  IMAD R30, R3, 0x30, RZ ;  /* 0x00000030031e7824 */ /* 0x000fe200078e02ff */
[----:B------:R-:W-:-:S04]  /*2da0*/  ISETP.GE.AND P0, PT, R5, UR4, PT ;  /* 0x0000000405007c0c */ /* 0x000fc8000bf06270 */
[----:B-1----:R-:W-:-:S13]  /*2db0*/  ISETP.GE.OR P0, PT, R30, R25, P0 ;  /* 0x000000191e00720c */ /* 0x002fda0000706670 */
[----:B------:R-:W-:Y:S05]  /*2dc0*/  @P0 BRA `(.L_x_39) ;  /* 0x0000001c00900947 */ /* 0x000fea0003800000 */
[----:B------:R-:W1:Y:S01]  /*2dd0*/  LDC.64 R28, c[0x0][0x5c8] ;  /* 0x00017200ff1c7b82 */ /* 0x000e620000000a00 */
[----:B------:R-:W-:Y:S01]  /*2de0*/  IMAD.SHL.U32 R16, R6, 0x2, RZ ;  /* 0x0000000206107824 */ /* 0x000fe200078e00ff */
[----:B------:R-:W-:Y:S01]  /*2df0*/  SHF.R.S32.HI R32, RZ, 0x1f, R4 ;  /* 0x0000001fff207819 */ /* 0x000fe20000011404 */
[----:B------:R-:W-:Y:S01]  /*2e00*/  ULDC.64 UR4, c[0x0][0x5d0] ;  /* 0x0001740000047ab9 */ /* 0x000fe20000000a00 */
[----:B------:R-:W-:Y:S01]  /*2e10*/  IMAD.WIDE R26, R2, 0x40, R10 ;  /* 0x00000040021a7825 */ /* 0x000fe200078e020a */
[----:B------:R-:W-:Y:S01]  /*2e20*/  SHF.R.S32.HI R31, RZ, 0x1f, R30 ;  /* 0x0000001fff1f7819 */ /* 0x000fe2000001141e */
[----:B------:R-:W-:Y:S01]  /*2e30*/  BSSY B0, `(.L_x_39) ;  /* 0x00001dd000007945 */ /* 0x000fe20003800000 */
[----:B------:R-:W-:Y:S01]  /*2e40*/  SHF.R.S32.HI R17, RZ, 0x1f, R16 ;  /* 0x0000001fff117819 */ /* 0x000fe20000011410 */
[----:B------:R-:W-:Y:S02]  /*2e50*/  IMAD R3, R32, UR4, RZ ;  /* 0x0000000420037c24 */ /* 0x000fe4000f8e02ff */
[----:B------:R-:W-:-:S02]  /*2e60*/  IMAD R25, R6, -0x2, R25 ;  /* 0xfffffffe06197824 */ /* 0x000fc400078e0219 */
[----:B----4-:R-:W-:-:S04]  /*2e70*/  IMAD.WIDE.U32 R14, R4, UR4, R16 ;  /* 0x00000004040e7c25 */ /* 0x010fc8000f8e0010 */
[----:B------:R-:W-:Y:S01]  /*2e80*/  IMAD R3, R4, UR5, R3 ;  /* 0x0000000504037c24 */ /* 0x000fe2000f8e0203 */
[----:B------:R-:W-:Y:S01]  /*2e90*/  IADD3 R2, P0, R30, R14, RZ ;  /* 0x0000000e1e027210 */ /* 0x000fe20007f1e0ff */
[----:B------:R-:W-:Y:S01]  /*2ea0*/  ULDC.64 UR4, c[0x0][0x5c0] ;  /* 0x0001700000047ab9 */ /* 0x000fe20000000a00 */
[----:B------:R-:W-:Y:S02]  /*2eb0*/  IMAD.IADD R24, R20, 0x1, -R5 ;  /* 0x0000000114187824 */ /* 0x000fe400078e0a05 */
[----:B------:R-:W-:Y:S01]  /*2ec0*/  IADD3.X R3, R31, R15, R3, P0, !PT ;  /* 0x0000000f1f037210 */ /* 0x000fe200007fe403 */
[----:B------:R-:W-:Y:S02]  /*2ed0*/  IMAD.IADD R25, R25, 0x1, -R30 ;  /* 0x0000000119197824 */ /* 0x000fe400078e0a1e */
[-C--:B-1----:R-:W-:Y:S02]  /*2ee0*/  IMAD R14, R27, R28.reuse, RZ ;  /* 0x0000001c1b0e7224 */ /* 0x082fe400078e02ff */
[----:B------:R-:W-:-:S04]  /*2ef0*/  IMAD.WIDE.U32 R2, R26, R28, R2 ;  /* 0x0000001c1a027225 */ /* 0x000fc800078e0002 */
[----:B------:R-:W-:Y:S01]  /*2f00*/  IMAD R15, R26, R29, R14 ;  /* 0x0000001d1a0f7224 */ /* 0x000fe200078e020e */
[----:B------:R-:W-:Y:S02]  /*2f10*/  LEA R14, P0, R28, R2, 0x3 ;  /* 0x000000021c0e7211 */ /* 0x000fe400078018ff */
[----:B------:R-:W-:Y:S01]  /*2f20*/  IADD3 R2, P1, R2, UR4, RZ ;  /* 0x0000000402027c10 */ /* 0x000fe2000ff3e0ff */
[----:B------:R-:W-:Y:S01]  /*2f30*/  IMAD.IADD R3, R3, 0x1, R15 ;  /* 0x0000000103037824 */ /* 0x000fe200078e020f */
[----:B------:R-:W-:-:S04]  /*2f40*/  IADD3 R14, P2, R14, UR4, RZ ;  /* 0x000000040e0e7c10 */ /* 0x000fc8000ff5e0ff */
[----:B------:R-:W-:Y:S02]  /*2f50*/  LEA.HI.X R15, R28, R3, R29, 0x3, P0 ;  /* 0x000000031c0f7211 */ /* 0x000fe400000f1c1d */
[----:B---3-5:R-:W-:Y:S02]  /*2f60*/  FSETP.NEU.AND P0, PT, R13, RZ, PT ;  /* 0x000000ff0d00720b */ /* 0x028fe40003f0d000 */
[----:B------:R-:W-:Y:S02]  /*2f70*/  IADD3.X R3, R3, UR5, RZ, P1, !PT ;  /* 0x0000000503037c10 */ /* 0x000fe40008ffe4ff */
[----:B------:R-:W-:-:S09]  /*2f80*/  IADD3.X R15, R15, UR5, RZ, P2, !PT ;  /* 0x000000050f0f7c10 */ /* 0x000fd200097fe4ff */
[----:B------:R-:W-:Y:S05]  /*2f90*/  @!P0 BRA `(.L_x_40) ;  /* 0x0000001400688947 */ /* 0x000fea0003800000 */
[----:B------:R-:W-:Y:S01]  /*2fa0*/  ULDC.64 UR4, c[0x0][0x5b8] ;  /* 0x00016e0000047ab9 */ /* 0x000fe20000000a00 */
[----:B------:R-:W-:Y:S01]  /*2fb0*/  ULDC.64 UR6, c[0x0][0x5a8] ;  /* 0x00016a0000067ab9 */ /* 0x000fe20000000a00 */
[----:B------:R-:W-:Y:S01]  /*2fc0*/  IMAD.WIDE.U32 R16, R4, UR4, R16 ;  /* 0x0000000404107c25 */ /* 0x000fe2000f8e0010 */
[----:B------:R-:W-:Y:S01]  /*2fd0*/  BSSY B1, `(.L_x_41) ;  /* 0x0000010000017945 */ /* 0x000fe20003800000 */
[----:B------:R-:W-:Y:S02]  /*2fe0*/  PRMT R28, RZ, 0x7610, R28 ;  /* 0x00007610ff1c7816 */ /* 0x000fe4000000001c */
[----:B------:R-:W-:Y:S01]  /*2ff0*/  IMAD R5, R32, UR4, RZ ;  /* 0x0000000420057c24 */ /* 0x000fe2000f8e02ff */
[----:B------:R-:W-:-:S03]  /*3000*/  IADD3 R16, P0, R30, R16, RZ ;  /* 0x000000101e107210 */ /* 0x000fc60007f1e0ff */
[----:B------:R-:W-:Y:S01]  /*3010*/  IMAD R5, R4, UR5, R5 ;  /* 0x0000000504057c24 */ /* 0x000fe2000f8e0205 */
[----:B------:R-:W-:Y:S02]  /*3020*/  ULDC.64 UR4, c[0x0][0x5b0] ;  /* 0x00016c0000047ab9 */ /* 0x000fe40000000a00 */
[----:B------:R-:W-:Y:S02]  /*3030*/  IMAD R29, R27, UR4, RZ ;  /* 0x000000041b1d7c24 */ /* 0x000fe4000f8e02ff */
[----:B------:R-:W-:Y:S02]  /*3040*/  IADD3.X R17, R31, R17, R5, P0, !PT ;  /* 0x000000111f117210 */ /* 0x000fe400007fe405 */
[----:B------:R-:W-:Y:S01]  /*3050*/  ISETP.GE.AND P0, PT, R25, 0x1, PT ;  /* 0x000000011900780c */ /* 0x000fe20003f06270 */
[C---:B------:R-:W-:Y:S02]  /*3060*/  IMAD R29, R26.reuse, UR5, R29 ;  /* 0x000000051a1d7c24 */ /* 0x040fe4000f8e021d */
[----:B------:R-:W-:Y:S01]  /*3070*/  IMAD.WIDE.U32 R4, R26, UR4, R16 ;  /* 0x000000041a047c25 */ /* 0x000fe2000f8e0010 */
[----:B------:R-:W-:-:S02]  /*3080*/  ISETP.LT.OR P2, PT, R24, 0x1, !P0 ;  /* 0x000000011800780c */ /* 0x000fc40004741670 */
[----:B------:R-:W-:-:S04]  /*3090*/  IADD3 R4, P1, R4, UR6, RZ ;  /* 0x0000000604047c10 */ /* 0x000fc8000ff3e0ff */
[----:B------:R-:W-:-:S07]  /*30a0*/  IADD3.X R5, R5, UR7, R29, P1, !PT ;  /* 0x0000000705057c10 */ /* 0x000fce0008ffe41d */
[----:B------:R-:W-:Y:S05]  /*30b0*/  @P2 BRA `(.L_x_42) ;  /* 0x0000000000042947 */ /* 0x000fea0003800000 */
[----:B------:R1:W5:Y:S02]  /*30c0*/  LDG.E.U8 R28, desc[UR22][R4.64] ;  /* 0x00000016041c7981 */ /* 0x000364000c1e1100 */
.L_x_42:
[----:B------:R-:W-:Y:S05]  /*30d0*/  BSYNC B1 ;  /* 0x0000000000017941 */ /* 0x000fea0003800000 */
.L_x_41:
[----:B-----5:R-:W-:Y:S01]  /*30e0*/  LOP3.LUT R28, R28, 0xff, RZ, 0xc0, !PT ;  /* 0x000000ff1c1c7812 */ /* 0x020fe200078ec0ff */
[----:B------:R-:W-:Y:S01]  /*30f0*/  BSSY B1, `(.L_x_43) ;  /* 0x000000c000017945 */ /* 0x000fe20003800000 */
[----:B------:R-:W-:Y:S02]  /*3100*/  ISETP.GE.AND P1, PT, R25, 0x2, PT ;  /* 0x000000021900780c */ /* 0x000fe40003f26270 */
[----:B------:R-:W-:Y:S02]  /*3110*/  F2FP.F16.E4M3.UNPACK_B R28, R28 ;  /* 0x0000001cff1c723e */ /* 0x000fe400020006ff */
[----:B------:R-:W-:-:S03]  /*3120*/  ISETP.LT.OR P3, PT, R24, 0x1, !P1 ;  /* 0x000000011800780c */ /* 0x000fc60004f61670 */
[----:B------:R-:W-:-:S05]  /*3130*/  HADD2.F32 R28, -RZ, R28.H0_H0 ;  /* 0x2000001cff1c7230 */ /* 0x000fca0000004100 */
[----:B------:R-:W-:-:S04]  /*3140*/  FMUL R28, R28, R13 ;  /* 0x0000000d1c1c7220 */ /* 0x000fc80000400000 */
[----:B--2---:R-:W-:-:S05]  /*3150*/  FFMA R28, R69, R12, R28 ;  /* 0x0000000c451c7223 */ /* 0x004fca000000001c */
[----:B------:R-:W-:Y:S02]  /*3160*/  F2FP.SATFINITE.E4M3.F32.PACK_AB_MERGE_C R29, RZ, R28, RZ ;  /* 0x0000001cff1d723e */ /* 0x000fe400048070ff */
[----:B------:R-:W-:-:S03]  /*3170*/  PRMT R28, RZ, 0x7610, R28 ;  /* 0x00007610ff1c7816 */ /* 0x000fc6000000001c */
[----:B------:R2:W-:Y:S01]  /*3180*/  @!P2 STG.E.U8 desc[UR22][R2.64], R29 ;  /* 0x0000001d0200a986 */ /* 0x0005e2000c101116 */
[----:B------:R-:W-:Y:S05]  /*3190*/  @P3 BRA `(.L_x_44) ;  /* 0x0000000000043947 */ /* 0x000fea0003800000 */
[----:B------:R3:W5:Y:S02]  /*31a0*/  LDG.E.U8 R28, desc[UR22][R4.64+0x1] ;  /* 0x00000116041c7981 */ /* 0x000764000c1e1100 */
.L_x_44:
[----:B------:R-:W-:Y:S05]  /*31b0*/  BSYNC B1 ;  /* 0x0000000000017941 */ /* 0x000fea0003800000 */
.L_x_43:
[----:B-----5:R-:W-:Y:S01]  /*31c0*/  LOP3.LUT R28, R28, 0xff, RZ, 0xc0, !PT ;  /* 0x000000ff1c1c7812 */ /* 0x020fe200078ec0ff */
[----:B------:R-:W-:Y:S01]  /*31d0*/  BSSY B1, `(.L_x_45) ;  /* 0x0000012000017945 */ /* 0x000fe20003800000 */
[----:B--2---:R-:W-:Y:S02]  /*31e0*/  IADD3 R29, P2, R26, 0x8, RZ ;  /* 0x000000081a1d7810 */ /* 0x004fe40007f5e0ff */
[----:B------:R-:W-:Y:S02]  /*31f0*/  F2FP.F16.E4M3.UNPACK_B R28, R28 ;  /* 0x0000001cff1c723e */ /* 0x000fe400020006ff */
[----:B------:R-:W-:Y:S01]  /*3200*/  ISETP.LT.OR P0, PT, R24, 0x9, !P0 ;  /* 0x000000091800780c */ /* 0x000fe20004701670 */
[----:B------:R-:W-:Y:S02]  /*3210*/  IMAD.X R26, RZ, RZ, R27, P2 ;  /* 0x000000ffff1a7224 */ /* 0x000fe400010e061b */
[----:B------:R-:W-:Y:S02]  /*3220*/  HADD2.F32 R28, -RZ, R28.H0_H0 ;  /* 0x2000001cff1c7230 */ /* 0x000fe40000004100 */
[----:B------:R-:W-:-:S02]  /*3230*/  IMAD R26, R26, UR4, RZ ;  /* 0x000000041a1a7c24 */ /* 0x000fc4000f8e02ff */
[----:B------:R-:W-:-:S04]  /*3240*/  IMAD.WIDE.U32 R16, R29, UR4, R16 ;  /* 0x000000041d107c25 */ /* 0x000fc8000f8e0010 */
[----:B------:R-:W-:Y:S01]  /*3250*/  FMUL R27, R28, R13 ;  /* 0x0000000d1c1b7220 */ /* 0x000fe20000400000 */
[----:B------:R-:W-:-:S03]  /*3260*/  IMAD R29, R29, UR5, R26 ;  /* 0x000000051d1d7c24 */ /* 0x000fc6000f8e021a */
[----:B------:R-:W-:Y:S01]  /*3270*/  FFMA R27, R66, R12, R27 ;  /* 0x0000000c421b7223 */ /* 0x000fe2000000001b */
[----:B------:R-:W-:Y:S02]  /*3280*/  IADD3 R16, P2, R16, UR6, RZ ;  /* 0x0000000610107c10 */ /* 0x000fe4000ff5e0ff */
[----:B------:R-:W-:Y:S02]  /*3290*/  PRMT R26, RZ, 0x7610, R26 ;  /* 0x00007610ff1a7816 */ /* 0x000fe4000000001a */
[----:B------:R-:W-:Y:S02]  /*32a0*/  F2FP.SATFINITE.E4M3.F32.PACK_AB_MERGE_C R27, RZ, R27, RZ ;  /* 0x0000001bff1b723e */ /* 0x000fe400048070ff */
[----:B------:R-:W-:-:S03]  /*32b0*/  IADD3.X R17, R17, UR7, R29, P2, !PT ;  /* 0x0000000711117c10 */ /* 0x000fc600097fe41d */
[----:B------:R2:W-:Y:S01]  /*32c0*/  @!P3 STG.E.U8 desc[UR22][R2.64+0x1], R27 ;  /* 0x0000011b0200b986 */ /* 0x0005e2000c101116 */
[----:B------:R-:W-:Y:S05]  /*32d0*/  @P0 BRA `(.L_x_46) ;  /* 0x0000000000040947 */ /* 0x000fea0003800000 */
[----:B------:R4:W5:Y:S02]  /*32e0*/  LDG.E.U8 R26, desc[UR22][R16.64] ;  /* 0x00000016101a7981 */ /* 0x000964000c1e1100 */
.L_x_46:
[----:B------:R-:W-:Y:S05]  /*32f0*/  BSYNC B1 ;  /* 0x0000000000017941 */ /* 0x000fea0003800000 */
.L_x_45:
[----:B-----5:R-:W-:Y:S01]  /*3300*/  LOP3.LUT R26, R26, 0xff, RZ, 0xc0, !PT ;  /* 0x000000ff1a1a7812 */ /* 0x020fe200078ec0ff */
[----:B------:R-:W-:Y:S01]  /*3310*/  BSSY B1, `(.L_x_47) ;  /* 0x000000b000017945 */ /* 0x000fe20003800000 */
[----:B------:R-:W-:Y:S02]  /*3320*/  ISETP.LT.OR P1, PT, R24, 0x9, !P1 ;  /* 0x000000091800780c */ /* 0x000fe40004f21670 */
[----:B------:R-:W-:-:S05]  /*3330*/  F2FP.F16.E4M3.UNPACK_B R26, R26 ;  /* 0x0000001aff1a723e */ /* 0x000fca00020006ff */
[----:B------:R-:W-:-:S05]  /*3340*/  HADD2.F32 R26, -RZ, R26.H0_H0 ;  /* 0x2000001aff1a7230 */ /* 0x000fca0000004100 */
[----:B------:R-:W-:-:S04]  /*3350*/  FMUL R26, R26, R13 ;  /* 0x0000000d1a1a7220 */ /* 0x000fc80000400000 */
[----:B------:R-:W-:-:S05]  /*3360*/  FFMA R26, R67, R12, R26 ;  /* 0x0000000c431a7223 */ /* 0x000fca000000001a */
[----:B--2---:R-:W-:Y:S02]  /*3370*/  F2FP.SATFINITE.E4M3.F32.PACK_AB_MERGE_C R27, RZ, R26, RZ ;  /* 0x0000001aff1b723e */ /* 0x004fe400048070ff */
[----:B------:R-:W-:-:S03]  /*3380*/  PRMT R26, RZ, 0x7610, R26 ;  /* 0x00007610ff1a7816 */ /* 0x000fc6000000001a */
[----:B------:R2:W-:Y:S01]  /*3390*/  @!P0 STG.E.U8 desc[UR22][R14.64], R27 ;  /* 0x0000001b0e008986 */ /* 0x0005e2000c101116 */
[----:B------:R-:W-:Y:S05]  /*33a0*/  @P1 BRA `(.L_x_48) ;  /* 0x0000000000041947 */ /* 0x000fea0003800000 */
[----:B------:R0:W5:Y:S02]  /*33b0*/  LDG.E.U8 R26, desc[UR22][R16.64+0x1] ;  /* 0x00000116101a7981 */ /* 0x000164000c1e1100 */
.L_x_48:
[----:B------:R-:W-:Y:S05]  /*33c0*/  BSYNC B1 ;  /* 0x0000000000017941 */ /* 0x000fea0003800000 */
.L_x_47:
[----:B-----5:R-:W-:Y:S01]  /*33d0*/  LOP3.LUT R26, R26, 0xff, RZ, 0xc0, !PT ;  /* 0x000000ff1a1a7812 */ /* 0x020fe200078ec0ff */
[----:B------:R-:W-:Y:S01]  /*33e0*/  BSSY B1, `(.L_x_49) ;  /* 0x000000c000017945 */ /* 0x000fe20003800000 */
[----:B------:R-:W-:Y:S02]  /*33f0*/  ISETP.GE.AND P0, PT, R25, 0x9, PT ;  /* 0x000000091900780c */ /* 0x000fe40003f06270 */
[----:B------:R-:W-:Y:S02]  /*3400*/  F2FP.F16.E4M3.UNPACK_B R26, R26 ;  /* 0x0000001aff1a723e */ /* 0x000fe400020006ff */
[----:B------:R-:W-:-:S03]  /*3410*/  ISETP.LT.OR P2, PT, R24, 0x1, !P0 ;  /* 0x000000011800780c */ /* 0x000fc60004741670 */
[----:B------:R-:W-:-:S05]  /*3420*/  HADD2.F32 R26, -RZ, R26.H0_H0 ;  /* 0x2000001aff1a7230 */ /* 0x000fca0000004100 */
[----:B--2---:R-:W-:Y:S01]  /*3430*/  FMUL R27, R26, R13 ;  /* 0x0000000d1a1b7220 */ /* 0x004fe20000400000 */
[----:B------:R-:W-:-:S03]  /*3440*/  PRMT R26, RZ, 0x7610, R26 ;  /* 0x00007610ff1a7816 */ /* 0x000fc6000000001a */
[----:B------:R-:W-:-:S05]  /*3450*/  FFMA R27, R64, R12, R27 ;  /* 0x0000000c401b7223 */ /* 0x000fca000000001b */
[----:B------:R-:W-:-:S05]  /*3460*/  F2FP.SATFINITE.E4M3.F32.PACK_AB_MERGE_C R27, RZ, R27, RZ ;  /* 0x0000001bff1b723e */ /* 0x000fca00048070ff */
[----:B------:R2:W-:Y:S01]  /*3470*/  @!P1 STG.E.U8 desc[UR22][R14.64+0x1], R27 ;  /* 0x0000011b0e009986 */ /* 0x0005e2000c101116 */
[----:B------:R-:W-:Y:S05]  /*3480*/  @P2 BRA `(.L_x_50) ;  /* 0x0000000000042947 */ /* 0x000fea0003800000 */
[----:B------:R0:W5:Y:S02]  /*3490*/  LDG.E.U8 R26, desc[UR22][R4.64+0x8] ;  /* 0x00000816041a7981 */ /* 0x000164000c1e1100 */
.L_x_50:
[----:B------:R-:W-:Y:S05]  /*34a0*/  BSYNC B1 ;  /* 0x0000000000017941 */ /* 0x000fea0003800000 */
.L_x_49:
[----:B-----5:R-:W-:Y:S01]  /*34b0*/  LOP3.LUT R26, R26, 0xff, RZ, 0xc0, !PT ;  /* 0x000000ff1a1a7812 */ /* 0x020fe200078ec0ff */
[----:B------:R-:W-:Y:S01]  /*34c0*/  BSSY B1, `(.L_x_51) ;  /* 0x000000c000017945 */ /* 0x000fe20003800000 */
[----:B------:R-:W-:Y:S02]  /*34d0*/  ISETP.GE.AND P1, PT, R25, 0xa, PT ;  /* 0x0000000a1900780c */ /* 0x000fe40003f26270 */
[----:B------:R-:W-:Y:S02]  /*34e0*/  F2FP.F16.E4M3.UNPACK_B R26, R26 ;  /* 0x0000001aff1a723e */ /* 0x000fe400020006ff */
[----:B------:R-:W-:-:S03]  /*34f0*/  ISETP.LT.OR P3, PT, R24, 0x1, !P1 ;  /* 0x000000011800780c */ /* 0x000fc60004f61670 */
        /* <DEDUP_REMOVED lines=8> */
.L_x_52:
[----:B------:R-:W-:Y:S05]  /*3580*/  BSYNC B1 ;  /* 0x0000000000017941 */ /* 0x000fea0003800000 */
.L_x_51:
[----:B-----5:R-:W-:Y:S01]  /*3590*/  LOP3.LUT R26, R26, 0xff, RZ, 0xc0, !PT ;  /* 0x000000ff1a1a7812 */ /* 0x020fe200078ec0ff */
[----:B------:R-:W-:Y:S01]  /*35a0*/  BSSY B1, `(.L_x_53) ;  /* 0x000000b000017945 */ /* 0x000fe20003800000 */
[----:B------:R-:W-:Y:S02]  /*35b0*/  ISETP.LT.OR P0, PT, R24, 0x9, !P0 ;  /* 0x000000091800780c */ /* 0x000fe40004701670 */
[----:B------:R-:W-:-:S05]  /*35c0*/  F2FP.F16.E4M3.UNPACK_B R26, R26 ;  /* 0x0000001aff1a723e */ /* 0x000fca00020006ff */
        /* <DEDUP_REMOVED lines=8> */
.L_x_54:
[----:B------:R-:W-:Y:S05]  /*3650*/  BSYNC B1 ;  /* 0x0000000000017941 */ /* 0x000fea0003800000 */
.L_x_53:
        /* <DEDUP_REMOVED lines=12> */
.L_x_56:
[----:B------:R-:W-:Y:S05]  /*3720*/  BSYNC B1 ;  /* 0x0000000000017941 */ /* 0x000fea0003800000 */
.L_x_55:
        /* <DEDUP_REMOVED lines=13> */
.L_x_58:
[----:B------:R-:W-:Y:S05]  /*3800*/  BSYNC B1 ;  /* 0x0000000000017941 */ /* 0x000fea0003800000 */
.L_x_57:
        /* <DEDUP_REMOVED lines=13> */
.L_x_60:
[----:B------:R-:W-:Y:S05]  /*38e0*/  BSYNC B1 ;  /* 0x0000000000017941 */ /* 0x000fea0003800000 */
.L_x_59:
        /* <DEDUP_REMOVED lines=12> */
.L_x_62:
[----:B------:R-:W-:Y:S05]  /*39b0*/  BSYNC B1 ;  /* 0x0000000000017941 */ /* 0x000fea0003800000 */
.L_x_61:
        /* <DEDUP_REMOVED lines=12> */
.L_x_64:
[----:B------:R-:W-:Y:S05]  /*3a80*/  BSYNC B1 ;  /* 0x0000000000017941 */ /* 0x000fea0003800000 */
.L_x_63:
        /* <DEDUP_REMOVED lines=13> */
.L_x_66:
[----:B------:R-:W-:Y:S05]  /*3b60*/  BSYNC B1 ;  /* 0x0000000000017941 */ /* 0x000fea0003800000 */
.L_x_65:
        /* <DEDUP_REMOVED lines=13> */
.L_x_68:
[----:B------:R-:W-:Y:S05]  /*3c40*/  BSYNC B1 ;  /* 0x0000000000017941 */ /* 0x000fea0003800000 */
.L_x_67:
        /* <DEDUP_REMOVED lines=12> */
.L_x_70:
[----:B------:R-:W-:Y:S05]  /*3d10*/  BSYNC B1 ;  /* 0x0000000000017941 */ /* 0x000fea0003800000 */
.L_x_69:
        /* <DEDUP_REMOVED lines=12> */
.L_x_72:
[----:B------:R-:W-:Y:S05]  /*3de0*/  BSYNC B1 ;  /* 0x0000000000017941 */ /* 0x000fea0003800000 */
.L_x_71:
        /* <DEDUP_REMOVED lines=13> */
.L_x_74:
[----:B------:R-:W-:Y:S05]  /*3ec0*/  BSYNC B1 ;  /* 0x0000000000017941 */ /* 0x000fea0003800000 */
.L_x_73:
        /* <DEDUP_REMOVED lines=13> */
.L_x_76:
[----:B------:R-:W-:Y:S05]  /*3fa0*/  BSYNC B1 ;  /* 0x0000000000017941 */ /* 0x000fea0003800000 */
.L_x_75:
        /* <DEDUP_REMOVED lines=12> */
.L_x_78:
[----:B------:R-:W-:Y:S05]  /*4070*/  BSYNC B1 ;  /* 0x0000000000017941 */ /* 0x000fea0003800000 */
.L_x_77:
        /* <DEDUP_REMOVED lines=12> */
.L_x_80:
[----:B------:R-:W-:Y:S05]  /*4140*/  BSYNC B1 ;  /* 0x0000000000017941 */ /* 0x000fea0003800000 */
.L_x_79:
        /* <DEDUP_REMOVED lines=13> */
.L_x_82:
[----:B------:R-:W-:Y:S05]  /*4220*/  BSYNC B1 ;  /* 0x0000000000017941 */ /* 0x000fea0003800000 */
.L_x_81:
[----:B-----5:R-:W-:Y:S01]  /*4230*/  LOP3.LUT R26, R26, 0xff, RZ, 0xc0, !PT ;  /* 0x000000ff1a1a7812 */ /* 0x020fe200078ec0ff */
[----:B------:R-:W-:Y:S01]  /*4240*/  BSSY B1, `(.L_x_83) ;  /* 0x000000c000017945 */ /* 0x000fe20003800000 */
[----:B------:R-:W-:Y:S02]  /*4250*/  ISETP.GE.AND P1, PT, R25, 0x2a, PT ;  /* 0x0000002a1900780c */ /* 0x000fe40003f26270 */
[----:B------:R-:W-:Y:S02]  /*4260*/  F2FP.F16.E4M3.UNPACK_B R26, R26 ;  /* 0x0000001aff1a723e */ /* 0x000fe400020006ff */
[----:B------:R-:W-:Y:S02]  /*4270*/  ISETP.LT.OR P3, PT, R24, 0x1, !P1 ;  /* 0x000000011800780c */ /* 0x000fe40004f61670 */
[----:B------:R-:W-:Y:S01]  /*4280*/  PRMT R25, RZ, 0x7610, R25 ;  /* 0x00007610ff197816 */ /* 0x000fe20000000019 */
[----:B------:R-:W-:-:S05]  /*4290*/  HADD2.F32 R26, -RZ, R26.H0_H0 ;  /* 0x2000001aff1a7230 */ /* 0x000fca0000004100 */
[----:B------:R-:W-:-:S04]  /*42a0*/  FMUL R26, R26, R13 ;  /* 0x0000000d1a1a7220 */ /* 0x000fc80000400000 */
[----:B------:R-:W-:-:S05]  /*42b0*/  FFMA R26, R49, R12, R26 ;  /* 0x0000000c311a7223 */ /* 0x000fca000000001a */
[----:B--2---:R-:W-:-:S05]  /*42c0*/  F2FP.SATFINITE.E4M3.F32.PACK_AB_MERGE_C R27, RZ, R26, RZ ;  /* 0x0000001aff1b723e */ /* 0x004fca00048070ff */
[----:B------:R2:W-:Y:S01]  /*42d0*/  @!P2 STG.E.U8 desc[UR22][R2.64+0x28], R27 ;  /* 0x0000281b0200a986 */ /* 0x0005e2000c101116 */
[----:B------:R-:W-:Y:S05]  /*42e0*/  @P3 BRA `(.L_x_84) ;  /* 0x0000000000043947 */ /* 0x000fea0003800000 */
[----:B------:R0:W5:Y:S02]  /*42f0*/  LDG.E.U8 R25, desc[UR22][R4.64+0x29] ;  /* 0x0000291604197981 */ /* 0x000164000c1e1100 */
.L_x_84:
[----:B------:R-:W-:Y:S05]  /*4300*/  BSYNC B1 ;  /* 0x0000000000017941 */ /* 0x000fea0003800000 */
.L_x_83:
[----:B-----5:R-:W-:Y:S01]  /*4310*/  LOP3.LUT R25, R25, 0xff, RZ, 0xc0, !PT ;  /* 0x000000ff19197812 */ /* 0x020fe200078ec0ff */
[----:B------:R-:W-:Y:S01]  /*4320*/  BSSY B1, `(.L_x_85) ;  /* 0x000000b000017945 */ /* 0x000fe20003800000 */
[----:B------:R-:W-:Y:S02]  /*4330*/  ISETP.LT.OR P0, PT, R24, 0x9, !P0 ;  /* 0x000000091800780c */ /* 0x000fe40004701670 */
[----:B------:R-:W-:-:S05]  /*4340*/  F2FP.F16.E4M3.UNPACK_B R25, R25 ;  /* 0x00000019ff19723e */ /* 0x000fca00020006ff */
[----:B01-3--:R-:W-:-:S05]  /*4350*/  HADD2.F32 R4, -RZ, R25.H0_H0 ;  /* 0x20000019ff047230 */ /* 0x00bfca0000004100 */
[----:B------:R-:W-:Y:S01]  /*4360*/  FMUL R5, R4, R13 ;  /* 0x0000000d04057220 */ /* 0x000fe20000400000 */
[----:B------:R-:W-:-:S03]  /*4370*/  PRMT R4, RZ, 0x7610, R4 ;  /* 0x00007610ff047816 */ /* 0x000fc60000000004 */
[----:B------:R-:W-:-:S05]  /*4380*/  FFMA R5, R22, R12, R5 ;  /* 0x0000000c16057223 */ /* 0x000fca0000000005 */
[----:B------:R-:W-:-:S05]  /*4390*/  F2FP.SATFINITE.E4M3.F32.PACK_AB_MERGE_C R5, RZ, R5, RZ ;  /* 0x00000005ff05723e */ /* 0x000fca00048070ff */
[----:B------:R0:W-:Y:S01]  /*43a0*/  @!P3 STG.E.U8 desc[UR22][R2.64+0x29], R5 ;  /* 0x000029050200b986 */ /* 0x0001e2000c101116 */
[----:B------:R-:W-:Y:S05]  /*43b0*/  @P0 BRA `(.L_x_86) ;  /* 0x0000000000040947 */ /* 0x000fea0003800000 */
[----:B------:R1:W5:Y:S02]  /*43c0*/  LDG.E.U8 R4, desc[UR22][R16.64+0x28] ;  /* 0x0000281610047981 */ /* 0x000364000c1e1100 */
.L_x_86:
[----:B------:R-:W-:Y:S05]  /*43d0*/  BSYNC B1 ;  /* 0x0000000000017941 */ /* 0x000fea0003800000 */
.L_x_85:
[----:B-----5:R-:W-:Y:S01]  /*43e0*/  LOP3.LUT R4, R4, 0xff, RZ, 0xc0, !PT ;  /* 0x000000ff04047812 */ /* 0x020fe200078ec0ff */
[----:B------:R-:W-:Y:S01]  /*43f0*/  BSSY B1, `(.L_x_87) ;  /* 0x000000b000017945 */ /* 0x000fe20003800000 */
[----:B------:R-:W-:Y:S02]  /*4400*/  ISETP.LT.OR P1, PT, R24, 0x9, !P1 ;  /* 0x000000091800780c */ /* 0x000fe40004f21670 */
[----:B------:R-:W-:Y:S02]  /*4410*/  F2FP.F16.E4M3.UNPACK_B R4, R4 ;  /* 0x00000004ff04723e */ /* 0x000fe400020006ff */
[----:B0-2---:R-:W-:-:S03]  /*4420*/  PRMT R2, RZ, 0x7610, R2 ;  /* 0x00007610ff027816 */ /* 0x005fc60000000002 */
[----:B------:R-:W-:-:S05]  /*4430*/  HADD2.F32 R4, -RZ, R4.H0_H0 ;  /* 0x20000004ff047230 */ /* 0x000fca0000004100 */
[----:B------:R-:W-:-:S04]  /*4440*/  FMUL R4, R4, R13 ;  /* 0x0000000d04047220 */ /* 0x000fc80000400000 */
[----:B------:R-:W-:-:S05]  /*4450*/  FFMA R4, R23, R12, R4 ;  /* 0x0000000c17047223 */ /* 0x000fca0000000004 */
[----:B------:R-:W-:-:S05]  /*4460*/  F2FP.SATFINITE.E4M3.F32.PACK_AB_MERGE_C R3, RZ, R4, RZ ;  /* 0x00000004ff03723e */ /* 0x000fca00048070ff */
[----:B------:R0:W-:Y:S01]  /*4470*/  @!P0 STG.E.U8 desc[UR22][R14.64+0x28], R3 ;  /* 0x000028030e008986 */ /* 0x0001e2000c101116 */
[----:B------:R-:W-:Y:S05]  /*4480*/  @P1 BRA `(.L_x_88) ;  /* 0x0000000000041947 */ /* 0x000fea0003800000 */
[----:B------:R2:W5:Y:S02]  /*4490*/  LDG.E.U8 R2, desc[UR22][R16.64+0x29] ;  /* 0x0000291610027981 */ /* 0x000564000c1e1100 */
.L_x_88:
[----:B------:R-:W-:Y:S05]  /*44a0*/  BSYNC B1 ;  /* 0x0000000000017941 */ /* 0x000fea0003800000 */
.L_x_87:
[----:B------:R-:W-:Y:S05]  /*44b0*/  @P1 BRA `(.L_x_89) ;  /* 0x0000000400d01947 */ /* 0x000fea0003800000 */
[----:B-----5:R-:W-:-:S04]  /*44c0*/  LOP3.LUT R2, R2, 0xff, RZ, 0xc0, !PT ;  /* 0x000000ff02027812 */ /* 0x020fc800078ec0ff */
[----:B------:R-:W-:-:S05]  /*44d0*/  F2FP.F16.E4M3.UNPACK_B R2, R2 ;  /* 0x00000002ff02723e */ /* 0x000fca00020006ff */
[----:B------:R-:W-:-:S05]  /*44e0*/  HADD2.F32 R2, -RZ, R2.H0_H0 ;  /* 0x20000002ff027230 */ /* 0x000fca0000004100 */
[----:B------:R-:W-:-:S04]  /*44f0*/  FMUL R2, R2, R13 ;  /* 0x0000000d02027220 */ /* 0x000fc80000400000 */
[----:B------:R-:W-:-:S05]  /*4500*/  FFMA R2, R21, R12, R2 ;  /* 0x0000000c15027223 */ /* 0x000fca0000000002 */
[----:B0-----:R-:W-:-:S05]  /*4510*/  F2FP.SATFINITE.E4M3.F32.PACK_AB_MERGE_C R3, RZ, R2, RZ ;  /* 0x00000002ff03723e */ /* 0x001fca00048070ff */
[----:B------:R0:W-:Y:S01]  /*4520*/  STG.E.U8 desc[UR22][R14.64+0x29], R3 ;  /* 0x000029030e007986 */ /* 0x0001e2000c101116 */
[----:B------:R-:W-:Y:S05]  /*4530*/  BRA `(.L_x_89) ;  /* 0x0000000400b07947 */ /* 0x000fea0003800000 */
.L_x_40:
[C---:B------:R-:W-:Y:S01]  /*4540*/  ISETP.GE.AND P2, PT, R25.reuse, 0x2, PT ;  /* 0x000000021900780c */ /* 0x040fe20003f46270 */
[-C--:B--2---:R-:W-:Y:S01]  /*4550*/  FMUL R66, R66, R12.reuse ;  /* 0x0000000c42427220 */ /* 0x084fe20000400000 */
[----:B------:R-:W-:Y:S01]  /*4560*/  ISETP.GE.AND P1, PT, R25, 0x1, PT ;  /* 0x000000011900780c */ /* 0x000fe20003f26270 */
[-C--:B------:R-:W-:Y:S01]  /*4570*/  FMUL R69, R69, R12.reuse ;  /* 0x0000000c45457220 */ /* 0x080fe20000400000 */
[C---:B------:R-:W-:Y:S01]  /*4580*/  ISETP.LT.OR P3, PT, R24.reuse, 0x1, !P2 ;  /* 0x000000011800780c */ /* 0x040fe20005761670 */
[-C--:B------:R-:W-:Y:S01]  /*4590*/  FMUL R67, R67, R12.reuse ;  /* 0x0000000c43437220 */ /* 0x080fe20000400000 */
[----:B------:R-:W-:Y:S01]  /*45a0*/  ISETP.LT.OR P4, PT, R24, 0x1, !P1 ;  /* 0x000000011800780c */ /* 0x000fe20004f81670 */
[-C--:B------:R-:W-:Y:S01]  /*45b0*/  FMUL R64, R64, R12.reuse ;  /* 0x0000000c40407220 */ /* 0x080fe20000400000 */
[----:B------:R-:W-:Y:S01]  /*45c0*/  ISETP.GE.AND P0, PT, R25, 0x9, PT ;  /* 0x000000091900780c */ /* 0x000fe20003f06270 */
[-C--:B------:R-:W-:Y:S01]  /*45d0*/  FMUL R65, R65, R12.reuse ;  /* 0x0000000c41417220 */ /* 0x080fe20000400000 */
[----:B------:R-:W-:Y:S01]  /*45e0*/  ISETP.LT.OR P1, PT, R24, 0x9, !P1 ;  /* 0x000000091800780c */ /* 0x000fe20004f21670 */
[-C--:B------:R-:W-:Y:S01]  /*45f0*/  FMUL R62, R62, R12.reuse ;  /* 0x0000000c3e3e7220 */ /* 0x080fe20000400000 */
[----:B------:R-:W-:Y:S01]  /*4600*/  ISETP.LT.OR P2, PT, R24, 0x9, !P2 ;  /* 0x000000091800780c */ /* 0x000fe20005741670 */
[----:B------:R-:W-:Y:S01]  /*4610*/  FMUL R63, R63, R12 ;  /* 0x0000000c3f3f7220 */ /* 0x000fe20000400000 */
[----:B------:R-:W-:Y:S01]  /*4620*/  F2FP.SATFINITE.E4M3.F32.PACK_AB_MERGE_C R5, RZ, R66, RZ ;  /* 0x00000042ff05723e */ /* 0x000fe200048070ff */
[-C--:B------:R-:W-:Y:S01]  /*4630*/  FMUL R60, R60, R12.reuse ;  /* 0x0000000c3c3c7220 */ /* 0x080fe20000400000 */
[----:B------:R-:W-:Y:S01]  /*4640*/  ISETP.LT.OR P5, PT, R24, 0x1, !P0 ;  /* 0x000000011800780c */ /* 0x000fe200047a1670 */
[-C--:B------:R-:W-:Y:S01]  /*4650*/  FMUL R61, R61, R12.reuse ;  /* 0x0000000c3d3d7220 */ /* 0x080fe20000400000 */
[----:B------:R-:W-:Y:S01]  /*4660*/  F2FP.SATFINITE.E4M3.F32.PACK_AB_MERGE_C R69, RZ, R69, RZ ;  /* 0x00000045ff45723e */ /* 0x000fe200048070ff */
[----:B------:R1:W-:Y:S01]  /*4670*/  @!P3 STG.E.U8 desc[UR22][R2.64+0x1], R5 ;  /* 0x000001050200b986 */ /* 0x0003e2000c101116 */
[----:B------:R-:W-:Y:S01]  /*4680*/  F2FP.SATFINITE.E4M3.F32.PACK_AB_MERGE_C R67, RZ, R67, RZ ;  /* 0x00000043ff43723e */ /* 0x000fe200048070ff */
[----:B------:R-:W-:Y:S01]  /*4690*/  FMUL R58, R58, R12 ;  /* 0x0000000c3a3a7220 */ /* 0x000fe20000400000 */
[----:B------:R-:W-:Y:S01]  /*46a0*/  F2FP.SATFINITE.E4M3.F32.PACK_AB_MERGE_C R17, RZ, R64, RZ ;  /* 0x00000040ff11723e */ /* 0x000fe200048070ff */
[----:B------:R-:W-:Y:S01]  /*46b0*/  @!P4 STG.E.U8 desc[UR22][R2.64], R69 ;  /* 0x000000450200c986 */ /* 0x000fe2000c101116 */
[----:B------:R-:W-:Y:S01]  /*46c0*/  ISETP.GE.AND P3, PT, R25, 0xa, PT ;  /* 0x0000000a1900780c */ /* 0x000fe20003f66270 */
[-C--:B------:R-:W-:Y:S01]  /*46d0*/  FMUL R56, R56, R12.reuse ;  /* 0x0000000c38387220 */ /* 0x080fe20000400000 */
[----:B------:R-:W-:Y:S01]  /*46e0*/  F2FP.SATFINITE.E4M3.F32.PACK_AB_MERGE_C R65, RZ, R65, RZ ;  /* 0x00000041ff41723e */ /* 0x000fe200048070ff */
[----:B------:R-:W-:Y:S01]  /*46f0*/  @!P1 STG.E.U8 desc[UR22][R14.64], R67 ;  /* 0x000000430e009986 */ /* 0x000fe2000c101116 */
[C---:B------:R-:W-:Y:S01]  /*4700*/  ISETP.LT.OR P4, PT, R24.reuse, 0x1, !P3 ;  /* 0x000000011800780c */ /* 0x040fe20005f81670 */
[-C--:B------:R-:W-:Y:S01]  /*4710*/  FMUL R59, R59, R12.reuse ;  /* 0x0000000c3b3b7220 */ /* 0x080fe20000400000 */
[C---:B------:R-:W-:Y:S01]  /*4720*/  ISETP.LT.OR P0, PT, R24.reuse, 0x9, !P0 ;  /* 0x000000091800780c */ /* 0x040fe20004701670 */
[----:B------:R2:W-:Y:S01]  /*4730*/  @!P2 STG.E.U8 desc[UR22][R14.64+0x1], R17 ;  /* 0x000001110e00a986 */ /* 0x0005e2000c101116 */
[----:B------:R-:W-:Y:S01]  /*4740*/  ISETP.GE.AND P2, PT, R25, 0x11, PT ;  /* 0x000000111900780c */ /* 0x000fe20003f46270 */
[-C--:B------:R-:W-:Y:S01]  /*4750*/  FMUL R57, R57, R12.reuse ;  /* 0x0000000c39397220 */ /* 0x080fe20000400000 */
[----:B------:R-:W-:Y:S01]  /*4760*/  ISETP.GE.AND P1, PT, R25, 0x12, PT ;  /* 0x000000121900780c */ /* 0x000fe20003f26270 */
[----:B------:R-:W-:Y:S01]  /*4770*/  @!P5 STG.E.U8 desc[UR22][R2.64+0x8], R65 ;  /* 0x000008410200d986 */ /* 0x000fe2000c101116 */
[----:B------:R-:W-:Y:S01]  /*4780*/  ISETP.LT.OR P3, PT, R24, 0x9, !P3 ;  /* 0x000000091800780c */ /* 0x000fe20005f61670 */
[-C--:B------:R-:W-:Y:S01]  /*4790*/  FMUL R54, R54, R12.reuse ;  /* 0x0000000c36367220 */ /* 0x080fe20000400000 */
[C---:B------:R-:W-:Y:S01]  /*47a0*/  ISETP.LT.OR P6, PT, R24.reuse, 0x1, !P2 ;  /* 0x000000011800780c */ /* 0x040fe200057c1670 */
[-C--:B------:R-:W-:Y:S01]  /*47b0*/  FMUL R55, R55, R12.reuse ;  /* 0x0000000c37377220 */ /* 0x080fe20000400000 */
[----:B------:R-:W-:Y:S01]  /*47c0*/  ISETP.LT.OR P5, PT, R24, 0x1, !P1 ;  /* 0x000000011800780c */ /* 0x000fe20004fa1670 */
[-C--:B------:R-:W-:Y:S01]  /*47d0*/  FMUL R52, R52, R12.reuse ;  /* 0x0000000c34347220 */ /* 0x080fe20000400000 */
[----:B------:R-:W-:Y:S01]  /*47e0*/  ISETP.LT.OR P1, PT, R24, 0x9, !P1 ;  /* 0x000000091800780c */ /* 0x000fe20004f21670 */
[----:B------:R-:W-:Y:S01]  /*47f0*/  FMUL R53, R53, R12 ;  /* 0x0000000c35357220 */ /* 0x000fe20000400000 */
[----:B-1----:R-:W-:Y:S01]  /*4800*/  F2FP.SATFINITE.E4M3.F32.PACK_AB_MERGE_C R5, RZ, R62, RZ ;  /* 0x0000003eff05723e */ /* 0x002fe200048070ff */
[-C--:B------:R-:W-:Y:S01]  /*4810*/  FMUL R50, R50, R12.reuse ;  /* 0x0000000c32327220 */ /* 0x080fe20000400000 */
[----:B------:R-:W-:Y:S01]  /*4820*/  F2FP.SATFINITE.E4M3.F32.PACK_AB_MERGE_C R63, RZ, R63, RZ ;  /* 0x0000003fff3f723e */ /* 0x000fe200048070ff */
[----:B------:R-:W-:Y:S01]  /*4830*/  FMUL R51, R51, R12 ;  /* 0x0000000c33337220 */ /* 0x000fe20000400000 */
[----:B--2---:R-:W-:Y:S01]  /*4840*/  F2FP.SATFINITE.E4M3.F32.PACK_AB_MERGE_C R17, RZ, R60, RZ ;  /* 0x0000003cff11723e */ /* 0x004fe200048070ff */
[----:B------:R1:W-:Y:S01]  /*4850*/  @!P4 STG.E.U8 desc[UR22][R2.64+0x9], R5 ;  /* 0x000009050200c986 */ /* 0x0003e2000c101116 */
[----:B------:R-:W-:Y:S01]  /*4860*/  F2FP.SATFINITE.E4M3.F32.PACK_AB_MERGE_C R61, RZ, R61, RZ ;  /* 0x0000003dff3d723e */ /* 0x000fe200048070ff */
[----:B------:R-:W-:Y:S01]  /*4870*/  FMUL R48, R48, R12 ;  /* 0x0000000c30307220 */ /* 0x000fe20000400000 */
[----:B------:R-:W-:Y:S01]  /*4880*/  F2FP.SATFINITE.E4M3.F32.PACK_AB_MERGE_C R27, RZ, R58, RZ ;  /* 0x0000003aff1b723e */ /* 0x000fe200048070ff */
[----:B------:R-:W-:Y:S01]  /*4890*/  @!P0 STG.E.U8 desc[UR22][R14.64+0x8], R63 ;  /* 0x0000083f0e008986 */ /* 0x000fe2000c101116 */
[----:B------:R-:W-:Y:S01]  /*48a0*/  ISETP.GE.AND P0, PT, R25, 0x19, PT ;  /* 0x000000191900780c */ /* 0x000fe20003f06270 */
[-C--:B------:R-:W-:Y:S01]  /*48b0*/  FMUL R49, R49, R12.reuse ;  /* 0x0000000c31317220 */ /* 0x080fe20000400000 */
[----:B------:R-:W-:Y:S01]  /*48c0*/  ISETP.LT.OR P2, PT, R24, 0x9, !P2 ;  /* 0x000000091800780c */ /* 0x000fe20005741670 */
[----:B------:R2:W-:Y:S01]  /*48d0*/  @!P3 STG.E.U8 desc[UR22][R14.64+0x9], R17 ;  /* 0x000009110e00b986 */ /* 0x0005e2000c101116 */
[----:B------:R-:W-:Y:S01]  /*48e0*/  ISETP.GE.AND P3, PT, R25, 0x1a, PT ;  /* 0x0000001a1900780c */ /* 0x000fe20003f66270 */
[----:B------:R-:W-:Y:S01]  /*48f0*/  FMUL R22, R22, R12 ;  /* 0x0000000c16167220 */ /* 0x000fe20000400000 */
[C---:B------:R-:W-:Y:S01]  /*4900*/  ISETP.LT.OR P4, PT, R24.reuse, 0x1, !P0 ;  /* 0x000000011800780c */ /* 0x040fe20004781670 */
[----:B------:R-:W-:Y:S01]  /*4910*/  @!P6 STG.E.U8 desc[UR22][R2.64+0x10], R61 ;  /* 0x0000103d0200e986 */ /* 0x000fe2000c101116 */
[----:B-1----:R-:W-:Y:S01]  /*4920*/  F2FP.SATFINITE.E4M3.F32.PACK_AB_MERGE_C R5, RZ, R56, RZ ;  /* 0x00000038ff05723e */ /* 0x002fe200048070ff */
[-C--:B------:R-:W-:Y:S01]  /*4930*/  FMUL R23, R23, R12.reuse ;  /* 0x0000000c17177220 */ /* 0x080fe20000400000 */
[C---:B------:R-:W-:Y:S01]  /*4940*/  ISETP.LT.OR P0, PT, R24.reuse, 0x9, !P0 ;  /* 0x000000091800780c */ /* 0x040fe20004701670 */
[----:B------:R-:W-:Y:S01]  /*4950*/  @!P5 STG.E.U8 desc[UR22][R2.64+0x11], R27 ;  /* 0x0000111b0200d986 */ /* 0x000fe2000c101116 */
[C---:B------:R-:W-:Y:S01]  /*4960*/  ISETP.LT.OR P5, PT, R24.reuse, 0x1, !P3 ;  /* 0x000000011800780c */ /* 0x040fe20005fa1670 */
[----:B------:R-:W-:Y:S01]  /*4970*/  FMUL R21, R21, R12 ;  /* 0x0000000c15157220 */ /* 0x000fe20000400000 */
[----:B------:R-:W-:Y:S01]  /*4980*/  ISETP.LT.OR P3, PT, R24, 0x9, !P3 ;  /* 0x000000091800780c */ /* 0x000fe20005f61670 */
[----:B------:R1:W-:Y:S01]  /*4990*/  @!P1 STG.E.U8 desc[UR22][R14.64+0x11], R5 ;  /* 0x000011050e009986 */ /* 0x0003e2000c101116 */
[----:B------:R-:W-:-:S02]  /*49a0*/  ISETP.GE.AND P1, PT, R25, 0x21, PT ;  /* 0x000000211900780c */ /* 0x000fc40003f26270 */
[----:B------:R-:W-:Y:S02]  /*49b0*/  F2FP.SATFINITE.E4M3.F32.PACK_AB_MERGE_C R59, RZ, R59, RZ ;  /* 0x0000003bff3b723e */ /* 0x000fe400048070ff */
[----:B------:R-:W-:Y:S02]  /*49c0*/  ISETP.LT.OR P6, PT, R24, 0x1, !P1 ;  /* 0x000000011800780c */ /* 0x000fe40004fc1670 */
[----:B------:R-:W-:Y:S01]  /*49d0*/  F2FP.SATFINITE.E4M3.F32.PACK_AB_MERGE_C R57, RZ, R57, RZ ;  /* 0x00000039ff39723e */ /* 0x000fe200048070ff */
[----:B------:R-:W-:Y:S01]  /*49e0*/  @!P2 STG.E.U8 desc[UR22][R14.64+0x10], R59 ;  /* 0x0000103b0e00a986 */ /* 0x000fe2000c101116 */
[----:B--2---:R-:W-:Y:S02]  /*49f0*/  F2FP.SATFINITE.E4M3.F32.PACK_AB_MERGE_C R17, RZ, R54, RZ ;  /* 0x00000036ff11723e */ /* 0x004fe400048070ff */
[----:B------:R-:W-:Y:S01]  /*4a00*/  F2FP.SATFINITE.E4M3.F32.PACK_AB_MERGE_C R55, RZ, R55, RZ ;  /* 0x00000037ff37723e */ /* 0x000fe200048070ff */
[----:B------:R-:W-:Y:S01]  /*4a10*/  @!P4 STG.E.U8 desc[UR22][R2.64+0x18], R57 ;  /* 0x000018390200c986 */ /* 0x000fe2000c101116 */
[----:B-1----:R-:W-:-:S02]  /*4a20*/  F2FP.SATFINITE.E4M3.F32.PACK_AB_MERGE_C R5, RZ, R52, RZ ;  /* 0x00000034ff05723e */ /* 0x002fc400048070ff */
[C---:B------:R-:W-:Y:S01]  /*4a30*/  ISETP.GE.AND P4, PT, R25.reuse, 0x22, PT ;  /* 0x000000221900780c */ /* 0x040fe20003f86270 */
[----:B------:R1:W-:Y:S01]  /*4a40*/  @!P5 STG.E.U8 desc[UR22][R2.64+0x19], R17 ;  /* 0x000019110200d986 */ /* 0x0003e2000c101116 */
[----:B------:R-:W-:Y:S02]  /*4a50*/  F2FP.SATFINITE.E4M3.F32.PACK_AB_MERGE_C R53, RZ, R53, RZ ;  /* 0x00000035ff35723e */ /* 0x000fe400048070ff */
[C---:B------:R-:W-:Y:S01]  /*4a60*/  ISETP.GE.AND P2, PT, R25.reuse, 0x29, PT ;  /* 0x000000291900780c */ /* 0x040fe20003f46270 */
[----:B------:R-:W-:Y:S01]  /*4a70*/  @!P0 STG.E.U8 desc[UR22][R14.64+0x18], R55 ;  /* 0x000018370e008986 */ /* 0x000fe2000c101116 */
[----:B------:R-:W-:Y:S02]  /*4a80*/  ISETP.GE.AND P0, PT, R25, 0x2a, PT ;  /* 0x0000002a1900780c */ /* 0x000fe40003f06270 */
[C---:B------:R-:W-:Y:S01]  /*4a90*/  ISETP.LT.OR P5, PT, R24.reuse, 0x1, !P4 ;  /* 0x000000011800780c */ /* 0x040fe200067a1670 */
[----:B------:R2:W-:Y:S01]  /*4aa0*/  @!P3 STG.E.U8 desc[UR22][R14.64+0x19], R5 ;  /* 0x000019050e00b986 */ /* 0x0005e2000c101116 */
[----:B------:R-:W-:-:S02]  /*4ab0*/  ISETP.LT.OR P1, PT, R24, 0x9, !P1 ;  /* 0x000000091800780c */ /* 0x000fc40004f21670 */
[C---:B------:R-:W-:Y:S01]  /*4ac0*/  ISETP.LT.OR P4, PT, R24.reuse, 0x9, !P4 ;  /* 0x000000091800780c */ /* 0x040fe20006781670 */
[----:B------:R3:W-:Y:S01]  /*4ad0*/  @!P6 STG.E.U8 desc[UR22][R2.64+0x20], R53 ;  /* 0x000020350200e986 */ /* 0x0007e2000c101116 */
[C---:B------:R-:W-:Y:S02]  /*4ae0*/  ISETP.LT.OR P3, PT, R24.reuse, 0x1, !P2 ;  /* 0x000000011800780c */ /* 0x040fe40005761670 */
[C---:B------:R-:W-:Y:S02]  /*4af0*/  ISETP.LT.OR P6, PT, R24.reuse, 0x1, !P0 ;  /* 0x000000011800780c */ /* 0x040fe400047c1670 */
[C---:B------:R-:W-:Y:S02]  /*4b00*/  ISETP.LT.OR P2, PT, R24.reuse, 0x9, !P2 ;  /* 0x000000091800780c */ /* 0x040fe40005741670 */
[----:B------:R-:W-:Y:S02]  /*4b10*/  ISETP.LT.OR P0, PT, R24, 0x9, !P0 ;  /* 0x000000091800780c */ /* 0x000fe40004701670 */
[----:B-1----:R-:W-:-:S02]  /*4b20*/  F2FP.SATFINITE.E4M3.F32.PACK_AB_MERGE_C R17, RZ, R50, RZ ;  /* 0x00000032ff11723e */ /* 0x002fc400048070ff */
[----:B------:R-:W-:Y:S02]  /*4b30*/  F2FP.SATFINITE.E4M3.F32.PACK_AB_MERGE_C R51, RZ, R51, RZ ;  /* 0x00000033ff33723e */ /* 0x000fe400048070ff */
[----:B--2---:R-:W-:Y:S01]  /*4b40*/  F2FP.SATFINITE.E4M3.F32.PACK_AB_MERGE_C R5, RZ, R48, RZ ;  /* 0x00000030ff05723e */ /* 0x004fe200048070ff */
[----:B------:R3:W-:Y:S01]  /*4b50*/  @!P5 STG.E.U8 desc[UR22][R2.64+0x21], R17 ;  /* 0x000021110200d986 */ /* 0x0007e2000c101116 */
[----:B------:R-:W-:Y:S02]  /*4b60*/  F2FP.SATFINITE.E4M3.F32.PACK_AB_MERGE_C R49, RZ, R49, RZ ;  /* 0x00000031ff31723e */ /* 0x000fe400048070ff */
[----:B------:R-:W-:Y:S01]  /*4b70*/  F2FP.SATFINITE.E4M3.F32.PACK_AB_MERGE_C R25, RZ, R22, RZ ;  /* 0x00000016ff19723e */ /* 0x000fe200048070ff */
[----:B------:R3:W-:Y:S01]  /*4b80*/  @!P1 STG.E.U8 desc[UR22][R14.64+0x20], R51 ;  /* 0x000020330e009986 */ /* 0x0007e2000c101116 */
[----:B------:R-:W-:Y:S02]  /*4b90*/  F2FP.SATFINITE.E4M3.F32.PACK_AB_MERGE_C R23, RZ, R23, RZ ;  /* 0x00000017ff17723e */ /* 0x000fe400048070ff */
[----:B------:R-:W-:Y:S01]  /*4ba0*/  F2FP.SATFINITE.E4M3.F32.PACK_AB_MERGE_C R21, RZ, R21, RZ ;  /* 0x00000015ff15723e */ /* 0x000fe200048070ff */
[----:B------:R3:W-:Y:S04]  /*4bb0*/  @!P4 STG.E.U8 desc[UR22][R14.64+0x21], R5 ;  /* 0x000021050e00c986 */ /* 0x0007e8000c101116 */
[----:B------:R3:W-:Y:S04]  /*4bc0*/  @!P3 STG.E.U8 desc[UR22][R2.64+0x28], R49 ;  /* 0x000028310200b986 */ /* 0x0007e8000c101116 */
[----:B------:R3:W-:Y:S04]  /*4bd0*/  @!P6 STG.E.U8 desc[UR22][R2.64+0x29], R25 ;  /* 0x000029190200e986 */ /* 0x0007e8000c101116 */
[----:B------:R3:W-:Y:S04]  /*4be0*/  @!P2 STG.E.U8 desc[UR22][R14.64+0x28], R23 ;  /* 0x000028170e00a986 */ /* 0x0007e8000c101116 */
[----:B------:R3:W-:Y:S02]  /*4bf0*/  @!P0 STG.E.U8 desc[UR22][R14.64+0x29], R21 ;  /* 0x000029150e008986 */ /* 0x0007e4000c101116 */
.L_x_89:
[----:B------:R-:W-:Y:S05]  /*4c00*/  BSYNC B0 ;  /* 0x0000000000007941 */ /* 0x000fea0003800000 */
.L_x_39:
[----:B---3-5:R-:W-:Y:S01]  /*4c10*/  IMAD.U32 R2, RZ, RZ, UR14 ;  /* 0x0000000eff027e24 */ /* 0x028fe2000f8e00ff */
[----:B------:R-:W-:Y:S01]  /*4c20*/  ULDC.64 UR4, c[0x0][0x650] ;  /* 0x0001940000047ab9 */ /* 0x000fe20000000a00 */
[----:B0-----:R-:W-:Y:S01]  /*4c30*/  IMAD.U32 R3, RZ, RZ, UR15 ;  /* 0x0000000fff037e24 */ /* 0x001fe2000f8e00ff */
[----:B------:R0:W-:Y:S01]  /*4c40*/  SYNCS.ARRIVE.TRANS64.A1T0 RZ, [R19+UR12], RZ ;  /* 0x000000ff13ff79a7 */ /* 0x0001e2000810000c */
[----:B------:R-:W-:Y:S01]  /*4c50*/  IMAD.U32 R3, RZ, RZ, UR16 ;  /* 0x00000010ff037e24 */ /* 0x000fe2000f8e00ff */
[C---:B------:R-:W-:Y:S01]  /*4c60*/  LEA R0, P0, R2.reuse, R0, 0x1 ;  /* 0x0000000002007211 */ /* 0x040fe200078008ff */
[----:B------:R-:W-:Y:S01]  /*4c70*/  IMAD.MOV.U32 R4, RZ, RZ, -0x1 ;  /* 0xffffffffff047424 */ /* 0x000fe200078e00ff */
[----:B------:R-:W-:Y:S02]  /*4c80*/  PRMT R5, RZ, 0x7610, R5 ;  /* 0x00007610ff057816 */ /* 0x000fe40000000005 */
[----:B------:R-:W-:Y:S01]  /*4c90*/  LEA.HI.X R9, R2, R9, R3, 0x1, P0 ;  /* 0x0000000902097211 */ /* 0x000fe200000f0c03 */
[----:B------:R-:W-:Y:S01]  /*4ca0*/  IMAD.MOV.U32 R2, RZ, RZ, -0x1 ;  /* 0xffffffffff027424 */ /* 0x000fe200078e00ff */
[----:B------:R-:W-:Y:S01]  /*4cb0*/  ISETP.GE.U32.AND P0, PT, R0, UR4, PT ;  /* 0x0000000400007c0c */ /* 0x000fe2000bf06070 */
[----:B------:R-:W-:-:S03]  /*4cc0*/  IMAD.MOV.U32 R3, RZ, RZ, -0x1 ;  /* 0xffffffffff037424 */ /* 0x000fc600078e00ff */
[----:B------:R-:W-:-:S13]  /*4cd0*/  ISETP.GE.U32.AND.EX P0, PT, R9, UR5, PT, P0 ;  /* 0x0000000509007c0c */ /* 0x000fda000bf06100 */
[----:B0-----:R-:W-:Y:S05]  /*4ce0*/  @P0 BRA `(.L_x_90) ;  /* 0x0000000400880947 */ /* 0x001fea0003800000 */
[----:B------:R-:W0:Y:S01]  /*4cf0*/  S2UR UR7, SR_CTAID.X ;  /* 0x00000000000779c3 */ /* 0x000e220000002500 */
[----:B------:R-:W-:Y:S01]  /*4d00*/  ULDC.64 UR4, c[0x0][0x628] ;  /* 0x00018a0000047ab9 */ /* 0x000fe20000000a00 */
[----:B------:R-:W-:Y:S01]  /*4d10*/  ULDC UR6, c[0x0][0x150] ;  /* 0x0000540000067ab9 */ /* 0x000fe20000000800 */
[----:B------:R-:W-:Y:S01]  /*4d20*/  ISETP.NE.U32.AND P0, PT, RZ, UR4, PT ;  /* 0x00000004ff007c0c */ /* 0x000fe2000bf05070 */
[----:B------:R-:W-:Y:S01]  /*4d30*/  ULDC UR31, c[0x0][0x630] ;  /* 0x00018c00001f7ab9 */ /* 0x000fe20000000800 */
[C---:B------:R-:W-:Y:S01]  /*4d40*/  R2UR UR32, R0.reuse ;  /* 0x00000000002072ca */ /* 0x040fe200000e0000 */
[----:B------:R-:W-:Y:S01]  /*4d50*/  ULDC UR34, c[0x0][0x154] ;  /* 0x0000550000227ab9 */ /* 0x000fe20000000800 */
[----:B------:R-:W-:Y:S01]  /*4d60*/  ISETP.NE.AND.EX P0, PT, RZ, UR5, PT, P0 ;  /* 0x00000005ff007c0c */ /* 0x000fe2000bf05300 */
[----:B------:R-:W3:Y:S01]  /*4d70*/  S2UR UR35, SR_CTAID.Y ;  /* 0x00000000002379c3 */ /* 0x000ee20000002600 */
[----:B------:R-:W-:Y:S02]  /*4d80*/  R2UR UR33, R9 ;  /* 0x00000000092172ca */ /* 0x000fe400000e0000 */
[----:B------:R-:W-:-:S02]  /*4d90*/  R2UR UR28, R0 ;  /* 0x00000000001c72ca */ /* 0x000fc400000e0000 */
[----:B------:R-:W-:Y:S02]  /*4da0*/  R2UR UR29, R9 ;  /* 0x00000000091d72ca */ /* 0x000fe400000e0000 */
[----:B0-----:R-:W-:-:S05]  /*4db0*/  I2FP.F32.U32 R2, UR7 ;  /* 0x0000000700027c45 */ /* 0x001fca0008201000 */
[----:B------:R-:W-:-:S04]  /*4dc0*/  FMUL R2, R2, UR6 ;  /* 0x0000000602027c20 */ /* 0x000fc80008400000 */
[----:B------:R0:W0:Y:S01]  /*4dd0*/  F2I.U32.TRUNC.NTZ R3, R2 ;  /* 0x0000000200037305 */ /* 0x000022000020f000 */
[----:B---3--:R-:W-:Y:S05]  /*4de0*/  @!P0 BRA `(.L_x_91) ;  /* 0x0000000000308947 */ /* 0x008fea0003800000 */
        /* <DEDUP_REMOVED lines=12> */
.L_x_91:
[----:B------:R-:W-:Y:S01]  /*4eb0*/  USHF.R.U64 UR6, UR28, UR31, UR29 ;  /* 0x0000001f1c067299 */ /* 0x000fe2000800121d */
[----:B0-----:R-:W-:Y:S01]  /*4ec0*/  I2FP.F32.U32 R2, UR35 ;  /* 0x0000002300027c45 */ /* 0x001fe20008201000 */
[----:B------:R-:W-:Y:S01]  /*4ed0*/  USHF.R.U32.HI UR4, URZ, UR31, UR29 ;  /* 0x0000001f3f047299 */ /* 0x000fe2000801161d */
[----:B------:R-:W-:Y:S01]  /*4ee0*/  R2UR UR30, R3 ;  /* 0x00000000031e72ca */ /* 0x000fe200000e0000 */
[----:B------:R-:W-:Y:S02]  /*4ef0*/  UIADD3 UR25, UP0, URZ, -UR6, URZ ;  /* 0x800000063f197290 */ /* 0x000fe4000ff1e03f */
[----:B------:R-:W-:Y:S01]  /*4f00*/  FMUL R2, R2, UR34 ;  /* 0x0000002202027c20 */ /* 0x000fe20008400000 */
[----:B------:R-:W-:Y:S01]  /*4f10*/  ULDC.64 UR28, c[0x0][0x620] ;  /* 0x00018800001c7ab9 */ /* 0x000fe20000000a00 */
[----:B------:R-:W-:Y:S01]  /*4f20*/  UIADD3.X UR4, URZ, ~UR4, URZ, UP0, !UPT ;  /* 0x800000043f047290 */ /* 0x000fe200087fe43f */
[----:B------:R-:W-:Y:S01]  /*4f30*/  UMOV UR26, UR32 ;  /* 0x00000020001a7c82 */ /* 0x000fe20008000000 */
[----:B------:R-:W-:-:S02]  /*4f40*/  UMOV UR27, UR33 ;  /* 0x00000021001b7c82 */ /* 0x000fc40008000000 */
[----:B------:R-:W0:Y:S01]  /*4f50*/  F2I.U32.TRUNC.NTZ R2, R2 ;  /* 0x0000000200027305 */ /* 0x000e22000020f000 */
[----:B------:R-:W-:Y:S02]  /*4f60*/  UIMAD UR4, UR4, UR28, URZ ;  /* 0x0000001c040472a4 */ /* 0x000fe4000f8e023f */
[----:B------:R-:W-:Y:S02]  /*4f70*/  UIMAD.WIDE.U32 UR26, UR25, UR28, UR26 ;  /* 0x0000001c191a72a5 */ /* 0x000fe4000f8e001a */
[----:B------:R-:W-:Y:S01]  /*4f80*/  UIMAD UR25, UR25, UR29, UR4 ;  /* 0x0000001d191972a4 */ /* 0x000fe2000f8e0204 */
[----:B------:R-:W-:Y:S01]  /*4f90*/  ULDC UR38, c[0x0][0x658] ;  /* 0x0001960000267ab9 */ /* 0x000fe20000000800 */
[----:B------:R-:W-:Y:S02]  /*4fa0*/  UMOV UR28, 0xffffffff ;  /* 0xffffffff001c7882 */ /* 0x000fe40000000000 */
[----:B------:R-:W-:Y:S01]  /*4fb0*/  UIADD3 UR27, UR27, UR25, URZ ;  /* 0x000000191b1b7290 */ /* 0x000fe2000fffe03f */
[----:B------:R-:W-:Y:S01]  /*4fc0*/  ULDC UR29, c[0x0][0x618] ;  /* 0x00018600001d7ab9 */ /* 0x000fe20000000800 */
[----:B------:R-:W-:Y:S01]  /*4fd0*/  ULDC.64 UR4, c[0x0][0x640] ;  /* 0x0001900000047ab9 */ /* 0x000fe20000000a00 */
[----:B------:R-:W-:Y:S01]  /*4fe0*/  USHF.L.U32 UR34, UR28, UR38, URZ ;  /* 0x000000261c227299 */ /* 0x000fe2000800063f */
[----:B------:R-:W-:Y:S01]  /*4ff0*/  ISETP.NE.U32.AND P0, PT, RZ, UR4, PT ;  /* 0x00000004ff007c0c */ /* 0x000fe2000bf05070 */
[----:B------:R-:W-:Y:S01]  /*5000*/  USHF.R.U64 UR28, UR26, UR29, UR27 ;  /* 0x0000001d1a1c7299 */ /* 0x000fe2000800121b */
[----:B0-----:R-:W-:Y:S01]  /*5010*/  R2UR UR32, R2 ;  /* 0x00000000022072ca */ /* 0x001fe200000e0000 */
[----:B------:R-:W-:Y:S01]  /*5020*/  USHF.R.U32.HI UR26, URZ, UR29, UR27 ;  /* 0x0000001d3f1a7299 */ /* 0x000fe2000801161b */
[----:B------:R-:W-:Y:S01]  /*5030*/  ISETP.NE.AND.EX P0, PT, RZ, UR5, PT, P0 ;  /* 0x00000005ff007c0c */ /* 0x000fe2000bf05300 */
[----:B------:R-:W-:Y:S01]  /*5040*/  ULDC UR33, c[0x0][0x608] ;  /* 0x0001820000217ab9 */ /* 0x000fe20000000800 */
[----:B------:R-:W-:-:S02]  /*5050*/  ULOP3.LUT UR39, URZ, UR34, URZ, 0x33, !UPT ;  /* 0x000000223f277292 */ /* 0x000fc4000f8e333f */
[----:B------:R-:W-:Y:S02]  /*5060*/  USHF.R.U64 UR34, UR28, UR33, UR26 ;  /* 0x000000211c227299 */ /* 0x000fe4000800121a */
[----:B------:R-:W-:Y:S01]  /*5070*/  USHF.R.U32.HI UR26, URZ, UR33, UR26 ;  /* 0x000000213f1a7299 */ /* 0x000fe2000801161a */
[----:B------:R-:W-:Y:S01]  /*5080*/  UMOV UR36, 0x1 ;  /* 0x0000000100247882 */ /* 0x000fe20000000000 */
[----:B------:R-:W-:Y:S02]  /*5090*/  UIADD3 UR30, -UR30, URZ, URZ ;  /* 0x0000003f1e1e7290 */ /* 0x000fe4000fffe13f */
[----:B------:R-:W-:Y:S02]  /*50a0*/  USHF.L.U32 UR29, UR36, UR38, URZ ;  /* 0x00000026241d7299 */ /* 0x000fe4000800063f */
[----:B------:R-:W-:Y:S01]  /*50b0*/  USHF.R.U64 UR36, UR34, UR38, UR26 ;  /* 0x0000002622247299 */ /* 0x000fe2000800121a */
[----:B------:R-:W-:Y:S01]  /*50c0*/  ULDC UR31, c[0x0][0x144] ;  /* 0x00005100001f7ab9 */ /* 0x000fe20000000800 */
[----:B------:R-:W-:Y:S01]  /*50d0*/  ULDC UR24, c[0x0][0x600] ;  /* 0x0001800000187ab9 */ /* 0x000fe20000000800 */
[----:B------:R-:W-:-:S02]  /*50e0*/  UIADD3 UR37, -UR32, URZ, URZ ;  /* 0x0000003f20257290 */ /* 0x000fc4000fffe13f */
[----:B------:R-:W-:Y:S02]  /*50f0*/  USHF.R.U32.HI UR33, URZ, UR38, UR26 ;  /* 0x000000263f217299 */ /* 0x000fe4000801161a */
[----:B------:R-:W-:Y:S02]  /*5100*/  UIADD3 UR25, UR24, -0x1, URZ ;  /* 0xffffffff18197890 */ /* 0x000fe4000fffe03f */
[----:B------:R-:W-:Y:S01]  /*5110*/  UIMAD UR38, UR31, UR30, UR7 ;  /* 0x0000001e1f2672a4 */ /* 0x000fe2000f8e0207 */
[----:B------:R-:W-:Y:S01]  /*5120*/  ULDC UR42, c[0x0][0x148] ;  /* 0x00005200002a7ab9 */ /* 0x000fe20000000800 */
[----:B------:R-:W-:Y:S01]  /*5130*/  ULDC UR40, c[0x0][0x648] ;  /* 0x0001920000287ab9 */ /* 0x000fe20000000800 */
[----:B------:R-:W-:Y:S01]  /*5140*/  ULDC UR41, c[0x0][0x638] ;  /* 0x00018e0000297ab9 */ /* 0x000fe20000000800 */
        /* <DEDUP_REMOVED lines=12> */
.L_x_92:
[----:B------:R-:W-:Y:S01]  /*5210*/  USHF.R.U64 UR4, UR32, UR40, UR33 ;  /* 0x0000002820047299 */ /* 0x000fe20008001221 */
[----:B------:R-:W-:Y:S01]  /*5220*/  IMAD.MOV.U32 R5, RZ, RZ, 0x1 ;  /* 0x00000001ff057424 */ /* 0x000fe200078e00ff */
[----:B------:R-:W-:Y:S01]  /*5230*/  ULOP3.LUT UR34, UR34, UR39, URZ, 0xc0, !UPT ;  /* 0x0000002722227292 */ /* 0x000fe2000f8ec03f */
[----:B------:R-:W-:Y:S01]  /*5240*/  IMAD.U32 R4, RZ, RZ, UR6 ;  /* 0x00000006ff047e24 */ /* 0x000fe2000f8e00ff */
[----:B------:R-:W-:Y:S02]  /*5250*/  UIADD3 UR5, -UR4, URZ, URZ ;  /* 0x0000003f04057290 */ /* 0x000fe4000fffe13f */
[----:B------:R-:W-:Y:S02]  /*5260*/  @UP2 UIMAD UR38, UR42, UR37, UR35 ;  /* 0x000000252a2622a4 */ /* 0x000fe4000f8e0223 */
[----:B------:R-:W-:Y:S02]  /*5270*/  ULOP3.LUT UR25, UR28, UR25, URZ, 0xc0, !UPT ;  /* 0x000000191c197292 */ /* 0x000fe4000f8ec03f */
[----:B------:R-:W-:-:S02]  /*5280*/  UIMAD UR4, UR29, UR4, UR34 ;  /* 0x000000041d0472a4 */ /* 0x000fc4000f8e0222 */
        /* <DEDUP_REMOVED lines=8> */
.L_x_90:
[----:B------:R-:W-:Y:S01]  /*5310*/  UIADD3 UR11, UR9, UR11, URZ ;  /* 0x0000000b090b7290 */ /* 0x000fe2000fffe03f */
[----:B------:R-:W-:Y:S02]  /*5320*/  LOP3.LUT P0, RZ, R5, 0xff, RZ, 0xc0, !PT ;  /* 0x000000ff05ff7812 */ /* 0x000fe4000780c0ff */
[----:B------:R-:W-:Y:S01]  /*5330*/  LOP3.LUT R68, R68, 0x1, RZ, 0x3c, !PT ;  /* 0x0000000144447812 */ /* 0x000fe200078e3cff */
[----:B------:R-:W-:Y:S02]  /*5340*/  USHF.R.U32.HI UR4, URZ, 0x5, UR11 ;  /* 0x000000053f047899 */ /* 0x000fe4000801160b */
[----:B------:R-:W-:Y:S02]  /*5350*/  UISETP.GT.U32.AND UP0, UPT, UR11, 0x1f, UPT ;  /* 0x0000001f0b00788c */ /* 0x000fe4000bf04070 */
[----:B------:R-:W-:Y:S02]  /*5360*/  ULOP3.LUT UR4, UR4, 0x1, URZ, 0xc0, !UPT ;  /* 0x0000000104047892 */ /* 0x000fe4000f8ec03f */
[----:B------:R-:W-:-:S02]  /*5370*/  UISETP.LT.U32.AND UP0, UPT, UR9, 0x20, UP0 ;  /* 0x000000200900788c */ /* 0x000fc40008701070 */
[----:B------:R-:W-:Y:S02]  /*5380*/  UISETP.NE.U32.AND UP1, UPT, UR4, 0x1, UPT ;  /* 0x000000010400788c */ /* 0x000fe4000bf25070 */
[----:B------:R-:W-:Y:S02]  /*5390*/  USEL UR5, URZ, 0x1, !UP0 ;  /* 0x000000013f057887 */ /* 0x000fe4000c000000 */
[----:B------:R-:W-:Y:S02]  /*53a0*/  UISETP.GT.U32.AND UP1, UPT, UR9, 0x1f, !UP1 ;  /* 0x0000001f0900788c */ /* 0x000fe4000cf24070 */
[----:B------:R-:W-:Y:S02]  /*53b0*/  ULOP3.LUT UR11, UR11, 0x1f, URZ, 0xc0, !UPT ;  /* 0x0000001f0b0b7892 */ /* 0x000fe4000f8ec03f */
[----:B------:R-:W-:-:S04]  /*53c0*/  USEL UR4, URZ, 0x1, !UP1 ;  /* 0x000000013f047887 */ /* 0x000fc8000c800000 */
[----:B------:R-:W-:Y:S01]  /*53d0*/  ULOP3.LUT UR19, UR4, UR19, UR5, 0x96, !UPT ;  /* 0x0000001304137292 */ /* 0x000fe2000f8e9605 */
[----:B------:R-:W-:Y:S11]  /*53e0*/  @P0 BRA `(.L_x_93) ;  /* 0xffffffc400d40947 */ /* 0x000ff6000383ffff */
[----:B------:R-:W-:Y:S05]  /*53f0*/  EXIT ;  /* 0x000000000000794d */ /* 0x000fea0003800000 */
.L_x_17:
[----:B------:R-:W-:-:S08]  /*5400*/  ISETP.NE.AND P0, PT, RZ, UR6, PT ;  /* 0x00000006ff007c0c */ /* 0x000fd0000bf05270 */
[----:B--23-5:R-:W0:-:S00]  /*5410*/  USETMAXREG.DEALLOC.CTAPOOL 0x28 ;  /* 0x00000028000079c8 */ /* 0x02ce0000080e0500 */
[----:B------:R-:W-:Y:S05]  /*5420*/  @P0 EXIT ;  /* 0x000000000000094d */ /* 0x000fea0003800000 */
[----:B0-----:R-:W-:Y:S01]  /*5430*/  LOP3.LUT P0, RZ, R10, 0xff, RZ, 0xc0, !PT ;  /* 0x000000ff0aff7812 */ /* 0x001fe2000780c0ff */
[----:B------:R-:W-:Y:S02]  /*5440*/  IMAD.MOV.U32 R11, RZ, RZ, 0x1 ;  /* 0x00000001ff0b7424 */ /* 0x000fe400078e00ff */
[----:B------:R-:W-:-:S10]  /*5450*/  IMAD.MOV.U32 R10, RZ, RZ, RZ ;  /* 0x000000ffff0a7224 */ /* 0x000fd400078e00ff */
[----:B------:R-:W-:Y:S05]  /*5460*/  @!P0 BRA `(.L_x_94) ;  /* 0x0000000c002c8947 */ /* 0x000fea0003800000 */
[----:B------:R-:W0:Y:S01]  /*5470*/  S2R R12, SR_CgaCtaId ;  /* 0x00000000000c7919 */ /* 0x000e220000008800 */
[----:B------:R-:W-:Y:S01]  /*5480*/  LOP3.LUT P0, RZ, R5, 0x1f, RZ, 0xc0, !PT ;  /* 0x0000001f05ff7812 */ /* 0x000fe2000780c0ff */
[----:B------:R-:W-:Y:S01]  /*5490*/  ULDC UR5, c[0x0][0x658] ;  /* 0x0001960000057ab9 */ /* 0x000fe20000000800 */
[----:B------:R-:W-:Y:S01]  /*54a0*/  UMOV UR6, 0xffffffff ;  /* 0xffffffff00067882 */ /* 0x000fe20000000000 */
[----:B------:R-:W-:Y:S01]  /*54b0*/  BSSY B0, `(.L_x_94) ;  /* 0x00000c6000007945 */ /* 0x000fe20003800000 */
[----:B------:R-:W-:Y:S01]  /*54c0*/  USHF.L.U32 UR6, UR6, UR5, URZ ;  /* 0x0000000506067299 */ /* 0x000fe2000800063f */
[C---:B------:R-:W-:Y:S01]  /*54d0*/  ISETP.NE.AND P3, PT, R6.reuse, RZ, PT ;  /* 0x000000ff0600720c */ /* 0x040fe20003f65270 */
[----:B------:R-:W-:Y:S01]  /*54e0*/  IMAD.MOV.U32 R13, RZ, RZ, 0x1 ;  /* 0x00000001ff0d7424 */ /* 0x000fe200078e00ff */
[----:B------:R-:W-:Y:S01]  /*54f0*/  ISETP.NE.OR P0, PT, R6, RZ, !P0 ;  /* 0x000000ff0600720c */ /* 0x000fe20004705670 */
[----:B------:R-:W-:Y:S01]  /*5500*/  IMAD.MOV.U32 R11, RZ, RZ, 0x1 ;  /* 0x00000001ff0b7424 */ /* 0x000fe200078e00ff */
[----:B------:R-:W-:Y:S01]  /*5510*/  ULDC UR4, c[0x0][0x600] ;  /* 0x0001800000047ab9 */ /* 0x000fe20000000800 */
[----:B------:R-:W-:Y:S01]  /*5520*/  IMAD.MOV.U32 R10, RZ, RZ, RZ ;  /* 0x000000ffff0a7224 */ /* 0x000fe200078e00ff */
[----:B------:R-:W-:Y:S01]  /*5530*/  UMOV UR7, 0x1 ;  /* 0x0000000100077882 */ /* 0x000fe20000000000 */
[----:B------:R-:W-:-:S02]  /*5540*/  UIADD3 UR27, UR13, 0x1, URZ ;  /* 0x000000010d1b7890 */ /* 0x000fc4000fffe03f */
[----:B------:R-:W-:Y:S02]  /*5550*/  ULOP3.LUT UR26, UR17, 0x2, URZ, 0xfc, !UPT ;  /* 0x00000002111a7892 */ /* 0x000fe4000f8efc3f */
[----:B------:R-:W-:Y:S02]  /*5560*/  UIADD3 UR4, UR4, -0x1, URZ ;  /* 0xffffffff04047890 */ /* 0x000fe4000fffe03f */
[----:B------:R-:W-:Y:S02]  /*5570*/  USHF.L.U32 UR5, UR7, UR5, URZ ;  /* 0x0000000507057299 */ /* 0x000fe4000800063f */
[----:B------:R-:W-:Y:S01]  /*5580*/  ULOP3.LUT UR6, URZ, UR6, URZ, 0x33, !UPT ;  /* 0x000000063f067292 */ /* 0x000fe2000f8e333f */
[----:B------:R-:W-:Y:S01]  /*5590*/  ULDC.64 UR24, c[0x0][0x198] ;  /* 0x0000660000187ab9 */ /* 0x000fe20000000a00 */
[----:B0-----:R-:W-:-:S10]  /*55a0*/  LOP3.LUT R12, R12, 0x1, RZ, 0xc0, !PT ;  /* 0x000000010c0c7812 */ /* 0x001fd400078ec0ff */
.L_x_106:
[----:B------:R-:W-:-:S03]  /*55b0*/  UMOV UR7, 0xffffffff ;  /* 0xffffffff00077882 */ /* 0x000fc60000000000 */
[----:B------:R-:W-:Y:S05]  /*55c0*/  BRA.DIV UR7, `(.L_x_95) ;  /* 0x0000001e07e07947 */ /* 0x000fea000b800000 */
[----:B------:R-:W-:-:S13]  /*55d0*/  ELECT P1, URZ, PT ;  /* 0x00000000003f782f */ /* 0x000fda0003820000 */
.L_x_147:
[----:B------:R-:W0:Y:S01]  /*55e0*/  LDC R5, c[0x0][0x28c] ;  /* 0x0000a300ff057b82 */ /* 0x000e220000000800 */
[----:B------:R-:W-:Y:S01]  /*55f0*/  BSSY B1, `(.L_x_96) ;  /* 0x000003b000017945 */ /* 0x000fe20003800000 */
[----:B0-----:R-:W-:-:S13]  /*5600*/  ISETP.LT.OR P1, PT, R5, 0x1, !P1 ;  /* 0x000000010500780c */ /* 0x001fda0004f21670 */
[----:B------:R-:W-:Y:S05]  /*5610*/  @P1 BRA `(.L_x_97) ;  /* 0x0000000000e01947 */ /* 0x000fea0003800000 */
[----:B------:R-:W-:Y:S02]  /*5620*/  IMAD R5, R3, 0x2, R12 ;  /* 0x0000000203057824 */ /* 0x000fe400078e020c */
[----:B------:R-:W-:Y:S02]  /*5630*/  IMAD.SHL.U32 R8, R2, 0x40, RZ ;  /* 0x0000004002087824 */ /* 0x000fe400078e00ff */
[----:B------:R-:W-:Y:S02]  /*5640*/  IMAD.MOV.U32 R15, RZ, RZ, RZ ;  /* 0x000000ffff0f7224 */ /* 0x000fe400078e00ff */
[----:B------:R-:W-:Y:S02]  /*5650*/  IMAD.U32 R17, RZ, RZ, UR27 ;  /* 0x0000001bff117e24 */ /* 0x000fe4000f8e00ff */
[----:B------:R-:W-:Y:S02]  /*5660*/  IMAD.MOV.U32 R2, RZ, RZ, R11 ;  /* 0x000000ffff027224 */ /* 0x000fe400078e000b */
[----:B------:R-:W-:-:S02]  /*5670*/  IMAD.MOV.U32 R3, RZ, RZ, R10 ;  /* 0x000000ffff037224 */ /* 0x000fc400078e000a */
[----:B------:R-:W-:-:S07]  /*5680*/  IMAD R7, R5, 0x18, RZ ;  /* 0x0000001805077824 */ /* 0x000fce00078e02ff */
.L_x_101:
[----:B------:R-:W0:Y:S01]  /*5690*/  S2R R6, SR_CgaCtaId ;  /* 0x0000000000067919 */ /* 0x000e220000008800 */
[----:B------:R-:W-:-:S04]  /*56a0*/  MOV R5, 0x400 ;  /* 0x0000040000057802 */ /* 0x000fc80000000f00 */
[----:B0-----:R-:W-:Y:S02]  /*56b0*/  LEA R16, R6, R5, 0x18 ;  /* 0x0000000506107211 */ /* 0x001fe400078ec0ff */
[----:B------:R-:W-:Y:S01]  /*56c0*/  SHF.L.U32 R5, R2, 0x1f, RZ ;  /* 0x0000001f02057819 */ /* 0x000fe200000006ff */
[----:B------:R-:W0:Y:S02]  /*56d0*/  @!P3 LDC R6, c[0x0][0x500] ;  /* 0x00014000ff06bb82 */ /* 0x000e240000000800 */
[----:B------:R-:W-:-:S04]  /*56e0*/  IMAD R14, R3, 0x8, R16 ;  /* 0x00000008030e7824 */ /* 0x000fc800078e0210 */
[----:B------:R-:W1:Y:S02]  /*56f0*/  SYNCS.PHASECHK.TRANS64.TRYWAIT P1, [R14+URZ+0x100], R5 ;  /* 0x000100050e0075a7 */ /* 0x000e64000802017f */
[----:B-1----:R-:W-:Y:S05]  /*5700*/  @!P1 BRA `(.L_x_98) ;  /* 0x0000001c00b09947 */ /* 0x002fea0003800000 */
.L_x_148:
[----:B------:R-:W-:Y:S01]  /*5710*/  UPRMT UR7, UR26, 0x9910, URZ ;  /* 0x000099101a077896 */ /* 0x000fe2000800003f */
[----:B0-----:R0:W-:Y:S03]  /*5720*/  @!P3 SYNCS.ARRIVE.TRANS64 RZ, [R14+URZ], R6 ;  /* 0x000000060effb9a7 */ /* 0x0011e6000800003f */
[----:B------:R-:W-:-:S06]  /*5730*/  UISETP.NE.AND UP0, UPT, UR7, 0x2, UPT ;  /* 0x000000020700788c */ /* 0x000fcc000bf05270 */
[----:B------:R-:W-:-:S13]  /*5740*/  PLOP3.LUT P1, PT, PT, PT, UP0, 0x80, 0x0 ;  /* 0x000000000000781c */ /* 0x000fda0003f2f008 */
[----:B0-----:R-:W-:Y:S05]  /*5750*/  @P1 BRA `(.L_x_99) ;  /* 0x0000000000041947 */ /* 0x001fea0003800000 */
[----:B------:R-:W-:Y:S01]  /*5760*/  BPT.TRAP 0x1 ;  /* 0x000000040000795c */ /* 0x000fe20000300000 */
.L_x_99:
[----:B------:R-:W-:Y:S05]  /*5770*/  @P0 BRA `(.L_x_100) ;  /* 0x0000000000040947 */ /* 0x000fea0003800000 */
[----:B------:R-:W-:Y:S01]  /*5780*/  BPT.TRAP 0x1 ;  /* 0x000000040000795c */ /* 0x000fe20000300000 */
.L_x_100:
[C---:B-1----:R-:W-:Y:S01]  /*5790*/  IMAD R5, R3.reuse, 0x2, R12 ;  /* 0x0000000203057824 */ /* 0x042fe200078e020c */
[----:B------:R-:W-:Y:S01]  /*57a0*/  R2UR UR9, R14 ;  /* 0x000000000e0972ca */ /* 0x000fe200000e0000 */
[--C-:B------:R-:W-:Y:S01]  /*57b0*/  IMAD R6, R3, 0x1000, R16.reuse ;  /* 0x0000100003067824 */ /* 0x100fe200078e0210 */
[----:B------:R-:W-:Y:S01]  /*57c0*/  UIADD3 UR18, UP0, UR24, 0xf0, URZ ;  /* 0x000000f018127890 */ /* 0x000fe2000ff1e03f */
[----:B------:R-:W-:Y:S01]  /*57d0*/  IMAD R5, R5, 0x600, R16 ;  /* 0x0000060005057824 */ /* 0x000fe200078e0210 */
[----:B------:R-:W-:Y:S01]  /*57e0*/  R2UR UR11, R8 ;  /* 0x00000000080b72ca */ /* 0x000fe200000e0000 */
[----:B------:R-:W-:Y:S01]  /*57f0*/  VIADD R17, R17, 0xffffffff ;  /* 0xffffffff11117836 */ /* 0x000fe20000000000 */
[----:B------:R-:W-:Y:S01]  /*5800*/  R2UR UR7, R6 ;  /* 0x00000000060772ca */ /* 0x000fe200000e0000 */
[----:B------:R-:W-:Y:S01]  /*5810*/  UIADD3 UR28, UP1, UR24, 0x1f0, URZ ;  /* 0x000001f0181c7890 */ /* 0x000fe2000ff3e03f */
[----:B------:R-:W-:Y:S01]  /*5820*/  R2UR UR8, R5 ;  /* 0x00000000050872ca */ /* 0x000fe200000e0000 */
[----:B------:R-:W-:Y:S01]  /*5830*/  UIADD3.X UR19, URZ, UR25, URZ, UP0, !UPT ;  /* 0x000000193f137290 */ /* 0x000fe200087fe43f */
[----:B------:R-:W-:Y:S01]  /*5840*/  R2UR UR10, R15 ;  /* 0x000000000f0a72ca */ /* 0x000fe200000e0000 */
[----:B------:R-:W-:Y:S01]  /*5850*/  VIADD R3, R3, 0x1 ;  /* 0x0000000103037836 */ /* 0x000fe20000000000 */
[----:B------:R-:W-:Y:S01]  /*5860*/  R2UR UR12, R4 ;  /* 0x00000000040c72ca */ /* 0x000fe200000e0000 */
[----:B------:R-:W-:Y:S01]  /*5870*/  UIADD3.X UR29, URZ, UR25, URZ, UP1, !UPT ;  /* 0x000000193f1d7290 */ /* 0x000fe20008ffe43f */
[----:B------:R-:W-:Y:S01]  /*5880*/  R2UR UR23, R7 ;  /* 0x00000000071772ca */ /* 0x000fe200000e0000 */
[----:B------:R-:W-:Y:S01]  /*5890*/  UMOV UR20, 0x0 ;  /* 0x0000000000147882 */ /* 0x000fe20000000000 */
[----:B------:R-:W-:Y:S01]  /*58a0*/  ISETP.GT.AND P2, PT, R17, 0x1, PT ;  /* 0x000000011100780c */ /* 0x000fe20003f44270 */
[----:B------:R-:W-:Y:S01]  /*58b0*/  UMOV UR21, 0x10000000 ;  /* 0x1000000000157882 */ /* 0x000fe20000000000 */
[----:B------:R-:W-:Y:S01]  /*58c0*/  ISETP.NE.AND P1, PT, R3, 0x20, PT ;  /* 0x000000200300780c */ /* 0x000fe20003f25270 */
[----:B------:R-:W-:Y:S01]  /*58d0*/  UIADD3 UR7, UR7, 0x300, URZ ;  /* 0x0000030007077890 */ /* 0x000fe2000fffe03f */
[----:B------:R-:W-:Y:S01]  /*58e0*/  VIADD R15, R15, 0x40 ;  /* 0x000000400f0f7836 */ /* 0x000fe20000000000 */
[----:B------:R-:W-:Y:S01]  /*58f0*/  UIADD3 UR22, UR8, 0x20300, URZ ;  /* 0x0002030008167890 */ /* 0x000fe2000fffe03f */
[----:B------:R-:W-:Y:S01]  /*5900*/  SEL R5, RZ, 0x1, P1 ;  /* 0x00000001ff057807 */ /* 0x000fe20000800000 */
[----:B------:R-:W-:Y:S01]  /*5910*/  UMOV UR30, 0x30000 ;  /* 0x00030000001e7882 */ /* 0x000fe20000000000 */
[----:B------:R-:W-:-:S02]  /*5920*/  SEL R3, R3, RZ, P1 ;  /* 0x000000ff03037207 */ /* 0x000fc40000800000 */
[----:B------:R-:W-:Y:S01]  /*5930*/  UMOV UR8, UR7 ;  /* 0x0000000700087c82 */ /* 0x000fe20008000000 */
[----:B------:R-:W-:Y:S01]  /*5940*/  LOP3.LUT R2, R2, R5, RZ, 0x3c, !PT ;  /* 0x0000000502027212 */ /* 0x000fe200078e3cff */
[----:B------:R0:W-:Y:S02]  /*5950*/  UTMALDG.3D [UR8], [UR18], desc[UR20] ;  /* 0x00001408120075b4 */ /* 0x0001e40008011000 */
[----:B0-----:R-:W-:Y:S01]  /*5960*/  UMOV UR8, UR22 ;  /* 0x0000001600087c82 */ /* 0x001fe20008000000 */
[----:B------:R-:W-:Y:S02]  /*5970*/  UMOV UR11, UR23 ;  /* 0x00000017000b7c82 */ /* 0x000fe40008000000 */
[----:B------:R0:W-:Y:S02]  /*5980*/  UTMALDG.3D.MULTICAST [UR8], [UR28], UR30, desc[UR20] ;  /* 0x000014081c0073b4 */ /* 0x0001e4000801181e */
[----:B0-----:R-:W-:Y:S05]  /*5990*/  @P2 BRA `(.L_x_101) ;  /* 0xfffffffc003c2947 */ /* 0x001fea000383ffff */
.L_x_97:
[----:B------:R-:W-:Y:S05]  /*59a0*/  BSYNC B1 ;  /* 0x0000000000017941 */ /* 0x000fea0003800000 */
.L_x_96:
[----:B------:R-:W-:Y:S01]  /*59b0*/  LOP3.LUT P4, RZ, R13, 0xff, RZ, 0xc0, !PT ;  /* 0x000000ff0dff7812 */ /* 0x000fe2000788c0ff */
[----:B------:R-:W-:Y:S01]  /*59c0*/  VIADD R10, R10, UR13 ;  /* 0x0000000d0a0a7c36 */ /* 0x000fe20008000000 */
[----:B------:R-:W-:Y:S01]  /*59d0*/  ULDC.64 UR8, c[0x0][0x650] ;  /* 0x0001940000087ab9 */ /* 0x000fe20000000a00 */
[----:B------:R-:W-:Y:S01]  /*59e0*/  BSSY B1, `(.L_x_102) ;  /* 0x0000070000017945 */ /* 0x000fe20003800000 */
[----:B------:R-:W-:Y:S02]  /*59f0*/  PRMT R5, RZ, 0x7610, R5 ;  /* 0x00007610ff057816 */ /* 0x000fe40000000005 */
[----:B------:R-:W-:Y:S02]  /*5a00*/  SHF.R.U32.HI R2, RZ, 0x5, R10 ;  /* 0x00000005ff027819 */ /* 0x000fe4000001160a */
[----:B------:R-:W-:Y:S02]  /*5a10*/  ISETP.GT.U32.AND P1, PT, R10, 0x1f, PT ;  /* 0x0000001f0a00780c */ /* 0x000fe40003f24070 */
[----:B------:R-:W-:-:S02]  /*5a20*/  LOP3.LUT R2, R2, 0x1, RZ, 0xc0, !PT ;  /* 0x0000000102027812 */ /* 0x000fc400078ec0ff */
[----:B------:R-:W-:Y:S01]  /*5a30*/  LOP3.LUT R10, R10, 0x1f, RZ, 0xc0, !PT ;  /* 0x0000001f0a0a7812 */ /* 0x000fe200078ec0ff */
[----:B------:R-:W0:Y:S01]  /*5a40*/  @P4 S2R R4, SR_CgaCtaId ;  /* 0x0000000000044919 */ /* 0x000e220000008800 */
[----:B------:R-:W-:Y:S02]  /*5a50*/  @P4 MOV R3, 0x400 ;  /* 0x0000040000034802 */ /* 0x000fe40000000f00 */
[----:B------:R-:W-:Y:S02]  /*5a60*/  ISETP.NE.U32.AND P2, PT, R2, 0x1, PT ;  /* 0x000000010200780c */ /* 0x000fe40003f45070 */
[----:B------:R-:W-:Y:S02]  /*5a70*/  PRMT R13, RZ, 0x7610, R13 ;  /* 0x00007610ff0d7816 */ /* 0x000fe4000000000d */
[----:B0-----:R-:W-:Y:S01]  /*5a80*/  @P4 LEA R3, R4, R3, 0x18 ;  /* 0x0000000304034211 */ /* 0x001fe200078ec0ff */
[----:B------:R-:W-:-:S03]  /*5a90*/  IMAD.U32 R4, RZ, RZ, UR13 ;  /* 0x0000000dff047e24 */ /* 0x000fc6000f8e00ff */
[----:B------:R0:W-:Y:S01]  /*5aa0*/  @P4 SYNCS.ARRIVE.TRANS64.A1T0 RZ, [R3+URZ+0x238], RZ ;  /* 0x000238ff03ff49a7 */ /* 0x0001e2000810003f */
[----:B------:R-:W-:Y:S02]  /*5ab0*/  IADD3 R0, P4, R0, UR14, RZ ;  /* 0x0000000e00007c10 */ /* 0x000fe4000ff9e0ff */
[----:B------:R-:W-:Y:S02]  /*5ac0*/  ISETP.LT.U32.AND P1, PT, R4, 0x20, P1 ;  /* 0x000000200400780c */ /* 0x000fe40000f21070 */
[----:B------:R-:W-:Y:S02]  /*5ad0*/  IADD3.X R9, R9, UR16, RZ, P4, !PT ;  /* 0x0000001009097c10 */ /* 0x000fe4000a7fe4ff */
[----:B------:R-:W-:Y:S02]  /*5ae0*/  ISETP.GE.U32.AND P4, PT, R0, UR8, PT ;  /* 0x0000000800007c0c */ /* 0x000fe4000bf86070 */
[----:B------:R-:W-:Y:S02]  /*5af0*/  SEL R2, RZ, 0x1, !P1 ;  /* 0x00000001ff027807 */ /* 0x000fe40004800000 */
[----:B------:R-:W-:-:S02]  /*5b00*/  ISETP.GE.U32.AND.EX P1, PT, R9, UR9, PT, P4 ;  /* 0x0000000909007c0c */ /* 0x000fc4000bf26140 */
[----:B------:R-:W-:Y:S01]  /*5b10*/  ISETP.GT.U32.AND P2, PT, R4, 0x1f, !P2 ;  /* 0x0000001f0400780c */ /* 0x000fe20005744070 */
[----:B------:R-:W-:-:S03]  /*5b20*/  IMAD.MOV.U32 R4, RZ, RZ, -0x1 ;  /* 0xffffffffff047424 */ /* 0x000fc600078e00ff */
[----:B0-----:R-:W-:-:S04]  /*5b30*/  SEL R3, RZ, 0x1, !P2 ;  /* 0x00000001ff037807 */ /* 0x001fc80005000000 */
[----:B------:R-:W-:Y:S01]  /*5b40*/  LOP3.LUT R11, R3, R11, R2, 0x96, !PT ;  /* 0x0000000b030b7212 */ /* 0x000fe200078e9602 */
[----:B------:R-:W-:Y:S02]  /*5b50*/  IMAD.MOV.U32 R2, RZ, RZ, -0x1 ;  /* 0xffffffffff027424 */ /* 0x000fe400078e00ff */
[----:B------:R-:W-:Y:S01]  /*5b60*/  IMAD.MOV.U32 R3, RZ, RZ, -0x1 ;  /* 0xffffffffff037424 */ /* 0x000fe200078e00ff */
[----:B------:R-:W-:Y:S06]  /*5b70*/  @P1 BRA `(.L_x_103) ;  /* 0x0000000400581947 */ /* 0x000fec0003800000 */
[----:B------:R-:W0:Y:S01]  /*5b80*/  S2UR UR7, SR_CTAID.X ;  /* 0x00000000000779c3 */ /* 0x000e220000002500 */
[----:B------:R-:W-:Y:S01]  /*5b90*/  ULDC.64 UR8, c[0x0][0x628] ;  /* 0x00018a0000087ab9 */ /* 0x000fe20000000a00 */
[----:B------:R-:W-:Y:S01]  /*5ba0*/  ULDC UR10, c[0x0][0x150] ;  /* 0x00005400000a7ab9 */ /* 0x000fe20000000800 */
[----:B------:R-:W-:Y:S01]  /*5bb0*/  ISETP.NE.U32.AND P1, PT, RZ, UR8, PT ;  /* 0x00000008ff007c0c */ /* 0x000fe2000bf25070 */
[----:B------:R-:W-:Y:S01]  /*5bc0*/  ULDC UR11, c[0x0][0x630] ;  /* 0x00018c00000b7ab9 */ /* 0x000fe20000000800 */
[----:B------:R-:W-:Y:S01]  /*5bd0*/  ULDC UR18, c[0x0][0x154] ;  /* 0x0000550000127ab9 */ /* 0x000fe20000000800 */
[----:B------:R-:W-:Y:S01]  /*5be0*/  IMAD.MOV.U32 R2, RZ, RZ, R0 ;  /* 0x000000ffff027224 */ /* 0x000fe200078e0000 */
[----:B------:R-:W-:Y:S01]  /*5bf0*/  ISETP.NE.AND.EX P1, PT, RZ, UR9, PT, P1 ;  /* 0x00000009ff007c0c */ /* 0x000fe2000bf25310 */
[----:B------:R-:W1:Y:S01]  /*5c00*/  S2UR UR12, SR_CTAID.Y ;  /* 0x00000000000c79c3 */ /* 0x000e620000002600 */
[----:B0-----:R-:W-:-:S05]  /*5c10*/  I2FP.F32.U32 R3, UR7 ;  /* 0x0000000700037c45 */ /* 0x001fca0008201000 */
[----:B------:R-:W-:Y:S01]  /*5c20*/  FMUL R8, R3, UR10 ;  /* 0x0000000a03087c20 */ /* 0x000fe20008400000 */
[----:B------:R-:W-:-:S05]  /*5c30*/  IMAD.MOV.U32 R3, RZ, RZ, R9 ;  /* 0x000000ffff037224 */ /* 0x000fca00078e0009 */
[----:B------:R-:W-:Y:S05]  /*5c40*/  @!P1 BRA `(.L_x_104) ;  /* 0x0000000000289947 */ /* 0x000fea0003800000 */
[----:B------:R-:W-:Y:S02]  /*5c50*/  ULDC UR10, c[0x0][0x634] ;  /* 0x00018d00000a7ab9 */ /* 0x000fe40000000800 */
[----:B------:R-:W-:-:S05]  /*5c60*/  IADD3 R7, P1, R0, UR10, RZ ;  /* 0x0000000a00077c10 */ /* 0x000fca000ff3e0ff */
[----:B------:R-:W-:-:S04]  /*5c70*/  IMAD.X R15, RZ, RZ, R9, P1 ;  /* 0x000000ffff0f7224 */ /* 0x000fc800008e0609 */
[----:B------:R-:W-:-:S04]  /*5c80*/  IMAD.WIDE.U32 R4, R15, UR8, RZ ;  /* 0x000000080f047c25 */ /* 0x000fc8000f8e00ff */
[----:B------:R-:W-:-:S04]  /*5c90*/  IMAD.WIDE.U32 R4, P1, R7, UR9, R4 ;  /* 0x0000000907047c25 */ /* 0x000fc8000f820004 */
[----:B------:R-:W-:-:S04]  /*5ca0*/  IMAD.WIDE.U32 R6, R7, UR8, RZ ;  /* 0x0000000807067c25 */ /* 0x000fc8000f8e00ff */
[----:B------:R-:W-:Y:S01]  /*5cb0*/  IMAD.X R3, RZ, RZ, RZ, P1 ;  /* 0x000000ffff037224 */ /* 0x000fe200008e06ff */
[----:B------:R-:W-:Y:S01]  /*5cc0*/  IADD3 RZ, P1, R7, R4, RZ ;  /* 0x0000000407ff7210 */ /* 0x000fe20007f3e0ff */
[----:B------:R-:W-:-:S04]  /*5cd0*/  IMAD.MOV.U32 R2, RZ, RZ, R5 ;  /* 0x000000ffff027224 */ /* 0x000fc800078e0005 */
[----:B------:R-:W-:-:S08]  /*5ce0*/  IMAD.WIDE.U32.X R2, R15, UR9, R2, P1 ;  /* 0x000000090f027c25 */ /* 0x000fd000088e0402 */
.L_x_104:
[--C-:B------:R-:W-:Y:S01]  /*5cf0*/  SHF.R.U64 R14, R2, UR11, R3.reuse ;  /* 0x0000000b020e7c19 */ /* 0x100fe20008001203 */
[----:B------:R0:W2:Y:S01]  /*5d00*/  F2I.U32.TRUNC.NTZ R7, R8 ;  /* 0x0000000800077305 */ /* 0x0000a2000020f000 */
[----:B------:R-:W-:Y:S01]  /*5d10*/  SHF.R.U32.HI R2, RZ, UR11, R3 ;  /* 0x0000000bff027c19 */ /* 0x000fe20008011603 */
[----:B------:R-:W-:Y:S01]  /*5d20*/  ULDC.64 UR8, c[0x0][0x620] ;  /* 0x0001880000087ab9 */ /* 0x000fe20000000a00 */
[----:B------:R-:W-:Y:S01]  /*5d30*/  IADD3 R5, P1, RZ, -R14, RZ ;  /* 0x8000000eff057210 */ /* 0x000fe20007f3e0ff */
[----:B------:R-:W-:Y:S01]  /*5d40*/  ULDC UR11, c[0x0][0x658] ;  /* 0x00019600000b7ab9 */ /* 0x000fe20000000800 */
[----:B-1----:R-:W-:Y:S01]  /*5d50*/  I2FP.F32.U32 R4, UR12 ;  /* 0x0000000c00047c45 */ /* 0x002fe20008201000 */
[----:B------:R-:W-:Y:S02]  /*5d60*/  ULDC UR20, c[0x0][0x648] ;  /* 0x0001920000147ab9 */ /* 0x000fe40000000800 */
[----:B------:R-:W-:Y:S02]  /*5d70*/  IMAD.X R2, RZ, RZ, ~R2, P1 ;  /* 0x000000ffff027224 */ /* 0x000fe400008e0e02 */
[----:B------:R-:W-:Y:S01]  /*5d80*/  FMUL R6, R4, UR18 ;  /* 0x0000001204067c20 */ /* 0x000fe20008400000 */
[----:B0-----:R-:W-:Y:S01]  /*5d90*/  IMAD.MOV.U32 R8, RZ, RZ, R0 ;  /* 0x000000ffff087224 */ /* 0x001fe200078e0000 */
[----:B------:R-:W-:Y:S01]  /*5da0*/  ULDC.64 UR18, c[0x0][0x640] ;  /* 0x0001900000127ab9 */ /* 0x000fe20000000a00 */
[----:B------:R-:W-:Y:S01]  /*5db0*/  IMAD R4, R2, UR8, RZ ;  /* 0x0000000802047c24 */ /* 0x000fe2000f8e02ff */
[----:B------:R-:W-:Y:S01]  /*5dc0*/  ISETP.NE.U32.AND P1, PT, RZ, UR18, PT ;  /* 0x00000012ff007c0c */ /* 0x000fe2000bf25070 */
[----:B------:R-:W-:Y:S01]  /*5dd0*/  IMAD.WIDE.U32 R2, R5, UR8, R8 ;  /* 0x0000000805027c25 */ /* 0x000fe2000f8e0008 */
[----:B------:R-:W0:Y:S01]  /*5de0*/  F2I.U32.TRUNC.NTZ R6, R6 ;  /* 0x0000000600067305 */ /* 0x000e22000020f000 */
[----:B------:R-:W1:Y:S01]  /*5df0*/  LDC R8, c[0x0][0x610] ;  /* 0x00018400ff087b82 */ /* 0x000e620000000800 */
[----:B--2---:R-:W-:Y:S01]  /*5e00*/  R2UR UR8, R7 ;  /* 0x00000000070872ca */ /* 0x004fe200000e0000 */
[----:B------:R-:W-:Y:S01]  /*5e10*/  IMAD R5, R5, UR9, R4 ;  /* 0x0000000905057c24 */ /* 0x000fe2000f8e0204 */
[----:B------:R-:W-:Y:S01]  /*5e20*/  ULDC UR9, c[0x0][0x618] ;  /* 0x0001860000097ab9 */ /* 0x000fe20000000800 */
[----:B------:R-:W-:-:S02]  /*5e30*/  ISETP.NE.AND.EX P1, PT, RZ, UR19, PT, P1 ;  /* 0x00000013ff007c0c */ /* 0x000fc4000bf25310 */
[----:B------:R-:W-:-:S05]  /*5e40*/  IMAD.IADD R3, R3, 0x1, R5 ;  /* 0x0000000103037824 */ /* 0x000fca00078e0205 */
[--C-:B------:R-:W-:Y:S02]  /*5e50*/  SHF.R.U64 R16, R2, UR9, R3.reuse ;  /* 0x0000000902107c19 */ /* 0x100fe40008001203 */
[----:B------:R-:W-:Y:S01]  /*5e60*/  SHF.R.U32.HI R3, RZ, UR9, R3 ;  /* 0x00000009ff037c19 */ /* 0x000fe20008011603 */
[----:B------:R-:W-:Y:S01]  /*5e70*/  ULDC UR9, c[0x0][0x608] ;  /* 0x0001820000097ab9 */ /* 0x000fe20000000800 */
[----:B0-----:R-:W-:Y:S02]  /*5e80*/  R2UR UR10, R6 ;  /* 0x00000000060a72ca */ /* 0x001fe400000e0000 */
[--C-:B------:R-:W-:Y:S02]  /*5e90*/  SHF.R.U64 R17, R16, UR9, R3.reuse ;  /* 0x0000000910117c19 */ /* 0x100fe40008001203 */
[----:B------:R-:W-:Y:S01]  /*5ea0*/  SHF.R.U32.HI R2, RZ, UR9, R3 ;  /* 0x00000009ff027c19 */ /* 0x000fe20008011603 */
[----:B------:R-:W-:-:S03]  /*5eb0*/  UIADD3 UR9, -UR8, URZ, URZ ;  /* 0x0000003f08097290 */ /* 0x000fc6000fffe13f */
[--C-:B------:R-:W-:Y:S01]  /*5ec0*/  SHF.R.U64 R19, R17, UR11, R2.reuse ;  /* 0x0000000b11137c19 */ /* 0x100fe20008001202 */
[----:B------:R-:W-:Y:S01]  /*5ed0*/  ULDC UR8, c[0x0][0x144] ;  /* 0x0000510000087ab9 */ /* 0x000fe20000000800 */
[----:B------:R-:W-:-:S03]  /*5ee0*/  SHF.R.U32.HI R3, RZ, UR11, R2 ;  /* 0x0000000bff037c19 */ /* 0x000fc60008011602 */
[----:B------:R-:W-:Y:S01]  /*5ef0*/  IMAD.MOV.U32 R2, RZ, RZ, R19 ;  /* 0x000000ffff027224 */ /* 0x000fe200078e0013 */
[----:B------:R-:W-:Y:S06]  /*5f00*/  @!P1 BRA `(.L_x_105) ;  /* 0x0000000000289947 */ /* 0x000fec0003800000 */
        /* <DEDUP_REMOVED lines=10> */
.L_x_105:
[----:B------:R-:W-:Y:S01]  /*5fb0*/  UIADD3 UR10, -UR10, URZ, URZ ;  /* 0x0000003f0a0a7290 */ /* 0x000fe2000fffe13f */
[----:B------:R-:W-:Y:S01]  /*5fc0*/  SHF.R.U64 R3, R2, UR20, R3 ;  /* 0x0000001402037c19 */ /* 0x000fe20008001203 */
[----:B------:R-:W-:Y:S01]  /*5fd0*/  UIMAD UR7, UR8, UR9, UR7 ;  /* 0x00000009080772a4 */ /* 0x000fe2000f8e0207 */
[----:B------:R-:W-:Y:S01]  /*5fe0*/  LOP3.LUT R2, R17, UR6, RZ, 0xc0, !PT ;  /* 0x0000000611027c12 */ /* 0x000fe2000f8ec0ff */
[----:B------:R-:W-:Y:S01]  /*5ff0*/  IMAD.MOV.U32 R5, RZ, RZ, 0x1 ;  /* 0x00000001ff057424 */ /* 0x000fe200078e00ff */
[----:B------:R-:W-:Y:S01]  /*6000*/  ULDC UR8, c[0x0][0x148] ;  /* 0x0000520000087ab9 */ /* 0x000fe20000000800 */
[----:B------:R-:W-:Y:S01]  /*6010*/  IMAD.MOV R4, RZ, RZ, -R3 ;  /* 0x000000ffff047224 */ /* 0x000fe200078e0a03 */
[----:B------:R-:W-:Y:S01]  /*6020*/  @UP2 UIMAD UR7, UR8, UR10, UR12 ;  /* 0x0000000a080722a4 */ /* 0x000fe2000f8e020c */
[----:B------:R-:W-:Y:S01]  /*6030*/  IMAD R3, R3, UR5, R2 ;  /* 0x0000000503037c24 */ /* 0x000fe2000f8e0202 */
[----:B------:R-:W-:Y:S01]  /*6040*/  LOP3.LUT R7, R16, UR4, RZ, 0xc0, !PT ;  /* 0x0000000410077c12 */ /* 0x000fe2000f8ec0ff */
[----:B------:R-:W-:Y:S01]  /*6050*/  ULDC UR8, c[0x0][0x638] ;  /* 0x00018e0000087ab9 */ /* 0x000fe20000000800 */
[----:B------:R-:W-:Y:S01]  /*6060*/  PLOP3.LUT P1, PT, PT, PT, UP2, 0x80, 0x0 ;  /* 0x000000000000781c */ /* 0x000fe20003f2f028 */
[----:B------:R-:W-:-:S02]  /*6070*/  IMAD R2, R4, UR8, R19 ;  /* 0x0000000804027c24 */ /* 0x000fc4000f8e0213 */
[----:B-1----:R-:W-:Y:S01]  /*6080*/  IMAD R8, R3, R8, UR7 ;  /* 0x0000000703087e24 */ /* 0x002fe2000f8e0208 */
[----:B------:R-:W-:Y:S01]  /*6090*/  ULDC UR7, c[0x0][0x600] ;  /* 0x0001800000077ab9 */ /* 0x000fe20000000800 */
[----:B------:R-:W-:Y:S02]  /*60a0*/  IMAD.MOV.U32 R4, RZ, RZ, R14 ;  /* 0x000000ffff047224 */ /* 0x000fe400078e000e */
[----:B------:R-:W-:-:S05]  /*60b0*/  IMAD R7, R2, UR7, R7 ;  /* 0x0000000702077c24 */ /* 0x000fca000f8e0207 */
[----:B------:R-:W-:Y:S02]  /*60c0*/  SEL R3, R7, R8, !P1 ;  /* 0x0000000807037207 */ /* 0x000fe40004800000 */
[----:B------:R-:W-:-:S07]  /*60d0*/  SEL R2, R8, R7, !P1 ;  /* 0x0000000708027207 */ /* 0x000fce0004800000 */
.L_x_103:
[----:B------:R-:W-:Y:S05]  /*60e0*/  BSYNC B1 ;  /* 0x0000000000017941 */ /* 0x000fea0003800000 */
.L_x_102:
[----:B------:R-:W-:-:S13]  /*60f0*/  LOP3.LUT P1, RZ, R5, 0xff, RZ, 0xc0, !PT ;  /* 0x000000ff05ff7812 */ /* 0x000fda000782c0ff */
[----:B------:R-:W-:Y:S05]  /*6100*/  @P1 BRA `(.L_x_106) ;  /* 0xfffffff400281947 */ /* 0x000fea000383ffff */
[----:B------:R-:W-:Y:S05]  /*6110*/  BSYNC B0 ;  /* 0x0000000000007941 */ /* 0x000fea0003800000 */
.L_x_94:
[----:B------:R-:W-:-:S03]  /*6120*/  UMOV UR7, 0xffffffff ;  /* 0xffffffff00077882 */ /* 0x000fc60000000000 */
[----:B------:R-:W-:Y:S05]  /*6130*/  BRA.DIV UR7, `(.L_x_107) ;  /* 0x0000001607387947 */ /* 0x000fea000b800000 */
[----:B------:R-:W-:-:S13]  /*6140*/  ELECT P0, URZ, PT ;  /* 0x00000000003f782f */ /* 0x000fda0003800000 */
.L_x_151:
[----:B------:R-:W-:Y:S04]  /*6150*/  BSSY B0, `(.L_x_108) ;  /* 0x0000128000007945 */ /* 0x000fe80003800000 */
[----:B------:R-:W-:Y:S05]  /*6160*/  @!P0 BRA `(.L_x_109) ;  /* 0x0000001000988947 */ /* 0x000fea0003800000 */
[----:B------:R-:W-:-:S04]  /*6170*/  ULOP3.LUT UR7, UR17, 0x2, URZ, 0xfc, !UPT ;  /* 0x0000000211077892 */ /* 0x000fc8000f8efc3f */
[----:B------:R-:W-:-:S06]  /*6180*/  UISETP.NE.AND UP0, UPT, UR7, 0x3, UPT ;  /* 0x000000030700788c */ /* 0x000fcc000bf05270 */
[----:B------:R-:W-:-:S13]  /*6190*/  PLOP3.LUT P0, PT, PT, PT, UP0, 0x80, 0x0 ;  /* 0x000000000000781c */ /* 0x000fda0003f0f008 */
[----:B------:R-:W-:Y:S05]  /*61a0*/  @!P0 BRA `(.L_x_110) ;  /* 0x0000000000048947 */ /* 0x000fea0003800000 */
[----:B------:R-:W-:Y:S01]  /*61b0*/  BPT.TRAP 0x1 ;  /* 0x000000040000795c */ /* 0x000fe20000300000 */
.L_x_110:
[----:B------:R-:W0:Y:S01]  /*61c0*/  S2R R3, SR_CgaCtaId ;  /* 0x0000000000037919 */ /* 0x000e220000008800 */
[----:B------:R-:W-:Y:S02]  /*61d0*/  MOV R0, 0x400 ;  /* 0x0000040000007802 */ /* 0x000fe40000000f00 */
[----:B------:R-:W-:Y:S02]  /*61e0*/  SHF.L.U32 R2, R11, 0x1f, RZ ;  /* 0x0000001f0b027819 */ /* 0x000fe400000006ff */
[----:B0-----:R-:W-:-:S05]  /*61f0*/  LEA R3, R3, R0, 0x18 ;  /* 0x0000000003037211 */ /* 0x001fca00078ec0ff */
[----:B------:R-:W-:-:S04]  /*6200*/  VIADD R3, R3, 0x100 ;  /* 0x0000010003037836 */ /* 0x000fc80000000000 */
[C---:B------:R-:W-:Y:S02]  /*6210*/  IMAD R5, R10.reuse, 0x8, R3 ;  /* 0x000000080a057824 */ /* 0x040fe400078e0203 */
[----:B------:R-:W-:Y:S02]  /*6220*/  VIADD R10, R10, 0x1 ;  /* 0x000000010a0a7836 */ /* 0x000fe40000000000 */
[----:B------:R-:W0:Y:S03]  /*6230*/  SYNCS.PHASECHK.TRANS64.TRYWAIT P0, [R5+URZ], R2 ;  /* 0x00000002050075a7 */ /* 0x000e26000800017f */
[----:B------:R-:W-:-:S04]  /*6240*/  ISETP.NE.AND P1, PT, R10, 0x20, PT ;  /* 0x000000200a00780c */ /* 0x000fc80003f25270 */
[----:B------:R-:W-:Y:S02]  /*6250*/  SEL R0, RZ, 0x1, P1 ;  /* 0x00000001ff007807 */ /* 0x000fe40000800000 */
[----:B------:R-:W-:Y:S02]  /*6260*/  SEL R10, R10, RZ, P1 ;  /* 0x000000ff0a0a7207 */ /* 0x000fe40000800000 */
[----:B------:R-:W-:-:S03]  /*6270*/  LOP3.LUT R11, R11, R0, RZ, 0x3c, !PT ;  /* 0x000000000b0b7212 */ /* 0x000fc600078e3cff */
[----:B------:R-:W-:Y:S01]  /*6280*/  IMAD R7, R10, 0x8, R3 ;  /* 0x000000080a077824 */ /* 0x000fe200078e0203 */
[----:B------:R-:W-:Y:S01]  /*6290*/  SHF.L.U32 R4, R11, 0x1f, RZ ;  /* 0x0000001f0b047819 */ /* 0x000fe200000006ff */
[----:B0-----:R-:W-:Y:S06]  /*62a0*/  @!P0 BRA `(.L_x_111) ;  /* 0x0000001400008947 */ /* 0x001fec0003800000 */
.L_x_152:
[----:B------:R-:W1:Y:S01]  /*62b0*/  SYNCS.PHASECHK.TRANS64.TRYWAIT P0, [R7+URZ], R4 ;  /* 0x00000004070075a7 */ /* 0x000e62000800017f */
[----:B------:R-:W-:-:S05]  /*62c0*/  VIADD R0, R10, 0x1 ;  /* 0x000000010a007836 */ /* 0x000fca0000000000 */
[----:B------:R-:W-:-:S04]  /*62d0*/  ISETP.NE.AND P1, PT, R0, 0x20, PT ;  /* 0x000000200000780c */ /* 0x000fc80003f25270 */
[----:B0-----:R-:W-:Y:S02]  /*62e0*/  SEL R2, RZ, 0x1, P1 ;  /* 0x00000001ff027807 */ /* 0x001fe40000800000 */
[----:B------:R-:W-:Y:S02]  /*62f0*/  SEL R0, R0, RZ, P1 ;  /* 0x000000ff00007207 */ /* 0x000fe40000800000 */
[----:B------:R-:W-:-:S03]  /*6300*/  LOP3.LUT R11, R11, R2, RZ, 0x3c, !PT ;  /* 0x000000020b0b7212 */ /* 0x000fc600078e3cff */
[----:B------:R-:W-:Y:S01]  /*6310*/  IMAD R6, R0, 0x8, R3 ;  /* 0x0000000800067824 */ /* 0x000fe200078e0203 */
[----:B------:R-:W-:Y:S01]  /*6320*/  SHF.L.U32 R5, R11, 0x1f, RZ ;  /* 0x0000001f0b057819 */ /* 0x000fe200000006ff */
[----:B-1----:R-:W-:Y:S06]  /*6330*/  @!P0 BRA `(.L_x_112) ;  /* 0x0000001000f08947 */ /* 0x002fec0003800000 */
.L_x_153:
[----:B------:R-:W1:Y:S01]  /*6340*/  SYNCS.PHASECHK.TRANS64.TRYWAIT P0, [R6+URZ], R5 ;  /* 0x00000005060075a7 */ /* 0x000e62000800017f */
[----:B------:R-:W-:-:S05]  /*6350*/  VIADD R0, R0, 0x1 ;  /* 0x0000000100007836 */ /* 0x000fca0000000000 */
[----:B------:R-:W-:-:S04]  /*6360*/  ISETP.NE.AND P1, PT, R0, 0x20, PT ;  /* 0x000000200000780c */ /* 0x000fc80003f25270 */
[----:B------:R-:W-:Y:S02]  /*6370*/  SEL R2, RZ, 0x1, P1 ;  /* 0x00000001ff027807 */ /* 0x000fe40000800000 */
[----:B------:R-:W-:Y:S02]  /*6380*/  SEL R0, R0, RZ, P1 ;  /* 0x000000ff00007207 */ /* 0x000fe40000800000 */
[----:B------:R-:W-:-:S03]  /*6390*/  LOP3.LUT R11, R11, R2, RZ, 0x3c, !PT ;  /* 0x000000020b0b7212 */ /* 0x000fc600078e3cff */
[----:B0-----:R-:W-:Y:S01]  /*63a0*/  IMAD R7, R0, 0x8, R3 ;  /* 0x0000000800077824 */ /* 0x001fe200078e0203 */
[----:B------:R-:W-:Y:S01]  /*63b0*/  SHF.L.U32 R4, R11, 0x1f, RZ ;  /* 0x0000001f0b047819 */ /* 0x000fe200000006ff */
[----:B-1----:R-:W-:Y:S06]  /*63c0*/  @!P0 BRA `(.L_x_113) ;  /* 0x0000001000e08947 */ /* 0x002fec0003800000 */
.L_x_154:
        /* <DEDUP_REMOVED lines=9> */
.L_x_155:
        /* <DEDUP_REMOVED lines=9> */
.L_x_156:
        /* <DEDUP_REMOVED lines=9> */
.L_x_157:
        /* <DEDUP_REMOVED lines=9> */
.L_x_158:
        /* <DEDUP_REMOVED lines=9> */
.L_x_159:
        /* <DEDUP_REMOVED lines=9> */
.L_x_160:
        /* <DEDUP_REMOVED lines=9> */
.L_x_161:
        /* <DEDUP_REMOVED lines=9> */
.L_x_162:
        /* <DEDUP_REMOVED lines=9> */
.L_x_163:
        /* <DEDUP_REMOVED lines=9> */
.L_x_164:
        /* <DEDUP_REMOVED lines=9> */
.L_x_165:
        /* <DEDUP_REMOVED lines=9> */
.L_x_166:
        /* <DEDUP_REMOVED lines=9> */
.L_x_167:
        /* <DEDUP_REMOVED lines=9> */
.L_x_168:
        /* <DEDUP_REMOVED lines=9> */
.L_x_169:
        /* <DEDUP_REMOVED lines=9> */
.L_x_170:
        /* <DEDUP_REMOVED lines=9> */
.L_x_171:
        /* <DEDUP_REMOVED lines=9> */
.L_x_172:
        /* <DEDUP_REMOVED lines=9> */
.L_x_173:
        /* <DEDUP_REMOVED lines=9> */
.L_x_174:
        /* <DEDUP_REMOVED lines=9> */
.L_x_175:
        /* <DEDUP_REMOVED lines=9> */
.L_x_176:
        /* <DEDUP_REMOVED lines=9> */
.L_x_177:
        /* <DEDUP_REMOVED lines=9> */
.L_x_178:
        /* <DEDUP_REMOVED lines=9> */
.L_x_179:
        /* <DEDUP_REMOVED lines=9> */
.L_x_180:
        /* <DEDUP_REMOVED lines=9> */
.L_x_181:
[----:B------:R-:W1:Y:S01]  /*7300*/  SYNCS.PHASECHK.TRANS64.TRYWAIT P0, [R6+URZ], R5 ;  /* 0x00000005060075a7 */ /* 0x000e62000800017f */
[----:B------:R-:W-:-:S05]  /*7310*/  VIADD R0, R0, 0x1 ;  /* 0x0000000100007836 */ /* 0x000fca0000000000 */
[----:B------:R-:W-:-:S04]  /*7320*/  ISETP.NE.AND P1, PT, R0, 0x20, PT ;  /* 0x000000200000780c */ /* 0x000fc80003f25270 */
[----:B------:R-:W-:Y:S02]  /*7330*/  SEL R2, RZ, 0x1, P1 ;  /* 0x00000001ff027807 */ /* 0x000fe40000800000 */
[----:B------:R-:W-:Y:S02]  /*7340*/  SEL R0, R0, RZ, P1 ;  /* 0x000000ff00007207 */ /* 0x000fe40000800000 */
[----:B------:R-:W-:Y:S01]  /*7350*/  LOP3.LUT R2, R11, R2, RZ, 0x3c, !PT ;  /* 0x000000020b027212 */ /* 0x000fe200078e3cff */
[----:B-1----:R-:W-:Y:S06]  /*7360*/  @!P0 BRA `(.L_x_141) ;  /* 0x0000000c00288947 */ /* 0x002fec0003800000 */
.L_x_182:
[----:B------:R-:W-:Y:S01]  /*7370*/  IMAD R3, R0, 0x8, R3 ;  /* 0x0000000800037824 */ /* 0x000fe200078e0203 */
[----:B------:R-:W-:-:S07]  /*7380*/  SHF.L.U32 R0, R2, 0x1f, RZ ;  /* 0x0000001f02007819 */ /* 0x000fce00000006ff */
.L_x_142:
[----:B--2---:R2:W3:Y:S02]  /*7390*/  SYNCS.PHASECHK.TRANS64.TRYWAIT P0, [R3+URZ], R0 ;  /* 0x00000000030075a7 */ /* 0x0044e4000800017f */
[----:B---3--:R-:W-:Y:S05]  /*73a0*/  @!P0 NANOSLEEP.SYNCS 0x989680 ;  /* 0x009896800000895d */ /* 0x008fea0003900000 */
[----:B------:R-:W3:Y:S02]  /*73b0*/  @!P0 SYNCS.PHASECHK.TRANS64 P0, [R3+URZ], R0 ;  /* 0x00000000030085a7 */ /* 0x000ee4000800007f */
[----:B---3--:R-:W-:Y:S05]  /*73c0*/  @!P0 BRA `(.L_x_142) ;  /* 0xfffffffc00f08947 */ /* 0x008fea000383ffff */
.L_x_109:
[----:B------:R-:W-:Y:S05]  /*73d0*/  BSYNC B0 ;  /* 0x0000000000007941 */ /* 0x000fea0003800000 */
.L_x_108:
[----:B------:R-:W-:Y:S05]  /*73e0*/  EXIT ;  /* 0x000000000000794d */ /* 0x000fea0003800000 */
.L_x_19:
[----:B0-----:R0:W1:Y:S02]  /*73f0*/  SYNCS.PHASECHK.TRANS64.TRYWAIT P0, [R18+URZ+-0x8], R5 ;  /* 0xfffff805120075a7 */ /* 0x001064000800017f */
[----:B-1----:R-:W-:Y:S05]  /*7400*/  @!P0 NANOSLEEP.SYNCS 0x989680 ;  /* 0x009896800000895d */ /* 0x002fea0003900000 */
[----:B------:R-:W1:Y:S02]  /*7410*/  @!P0 SYNCS.PHASECHK.TRANS64 P0, [R18+URZ+-0x8], R5 ;  /* 0xfffff805120085a7 */ /* 0x000e64000800007f */
[----:B-1----:R-:W-:Y:S05]  /*7420*/  @!P0 BRA `(.L_x_19) ;  /* 0xfffffffc00f08947 */ /* 0x002fea000383ffff */
[----:B------:R-:W-:Y:S05]  /*7430*/  BRA `(.L_x_143) ;  /* 0xffffffa400dc7947 */ /* 0x000fea000383ffff */
.L_x_24:
[----:B-1----:R-:W-:-:S04]  /*7440*/  IMAD.U32 R14, RZ, RZ, UR4 ;  /* 0x00000004ff0e7e24 */ /* 0x002fc8000f8e00ff */
[----:B------:R1:W4:Y:S03]  /*7450*/  SYNCS.PHASECHK.TRANS64.TRYWAIT P0, [R14+URZ], R5 ;  /* 0x000000050e0075a7 */ /* 0x000326000800017f */
[----:B----4-:R-:W-:Y:S05]  /*7460*/  @!P0 NANOSLEEP.SYNCS 0x989680 ;  /* 0x009896800000895d */ /* 0x010fea0003900000 */
[----:B------:R-:W4:Y:S02]  /*7470*/  @!P0 SYNCS.PHASECHK.TRANS64 P0, [R14+URZ], R5 ;  /* 0x000000050e0085a7 */ /* 0x000f24000800007f */
[----:B----4-:R-:W-:Y:S05]  /*7480*/  @!P0 BRA `(.L_x_24) ;  /* 0xfffffffc00ec8947 */ /* 0x010fea000383ffff */
[----:B------:R-:W-:Y:S05]  /*7490*/  BRA `(.L_x_23) ;  /* 0xffffffa8006c7947 */ /* 0x000fea000383ffff */
.L_x_30:
[----:B-1----:R-:W-:-:S04]  /*74a0*/  IMAD.U32 R16, RZ, RZ, UR6 ;  /* 0x00000006ff107e24 */ /* 0x002fc8000f8e00ff */
[----:B------:R1:W4:Y:S03]  /*74b0*/  SYNCS.PHASECHK.TRANS64.TRYWAIT P0, [R16+URZ], R15 ;  /* 0x0000000f100075a7 */ /* 0x000326000800017f */
[----:B----4-:R-:W-:Y:S05]  /*74c0*/  @!P0 NANOSLEEP.SYNCS 0x989680 ;  /* 0x009896800000895d */ /* 0x010fea0003900000 */
[----:B------:R-:W4:Y:S02]  /*74d0*/  @!P0 SYNCS.PHASECHK.TRANS64 P0, [R16+URZ], R15 ;  /* 0x0000000f100085a7 */ /* 0x000f24000800007f */
[----:B----4-:R-:W-:Y:S05]  /*74e0*/  @!P0 BRA `(.L_x_30) ;  /* 0xfffffffc00ec8947 */ /* 0x010fea000383ffff */
[----:B------:R-:W-:Y:S05]  /*74f0*/  BRA `(.L_x_29) ;  /* 0xffffffac00e07947 */ /* 0x000fea000383ffff */
.L_x_38:
[----:B----4-:R4:W0:Y:S02]  /*7500*/  SYNCS.PHASECHK.TRANS64.TRYWAIT P0, [R18+URZ+0x8], R15 ;  /* 0x0000080f120075a7 */ /* 0x010824000800017f */
[----:B0-----:R-:W-:Y:S05]  /*7510*/  @!P0 NANOSLEEP.SYNCS 0x989680 ;  /* 0x009896800000895d */ /* 0x001fea0003900000 */
[----:B------:R-:W0:Y:S02]  /*7520*/  @!P0 SYNCS.PHASECHK.TRANS64 P0, [R18+URZ+0x8], R15 ;  /* 0x0000080f120085a7 */ /* 0x000e24000800007f */
[----:B0-----:R-:W-:Y:S05]  /*7530*/  @!P0 BRA `(.L_x_38) ;  /* 0xfffffffc00f08947 */ /* 0x001fea000383ffff */
[----:B------:R-:W-:Y:S05]  /*7540*/  BRA `(.L_x_144) ;  /* 0xffffffb8000c7947 */ /* 0x000fea000383ffff */
.L_x_95:
[----:B------:R-:W-:Y:S01]  /*7550*/  BSSY B1, `(.L_x_145) ;  /* 0x0000006000017945 */ /* 0x000fe20003800000 */
[----:B------:R-:W-:-:S07]  /*7560*/  IMAD.MOV.U32 R5, RZ, RZ, -0x1 ;  /* 0xffffffffff057424 */ /* 0x000fce00078e00ff */
[----:B------:R-:W-:Y:S05]  /*7570*/  WARPSYNC.COLLECTIVE R5, `(.L_x_146) ;  /* 0x00000000050c7348 */ /* 0x000fea0003c00000 */
[----:B------:R-:W-:Y:S02]  /*7580*/  ELECT P1, UR62, PT ;  /* 0x00000000003e782f */ /* 0x000fe40003820000 */
[----:B------:R-:W-:Y:S01]  /*7590*/  MOV R5, UR62 ;  /* 0x0000003e00057c02 */ /* 0x000fe20008000f00 */
[----:B------:R-:W-:Y:S10]  /*75a0*/  ENDCOLLECTIVE ;  /* 0x000000000000791b */ /* 0x000ff40003800000 */
.L_x_146:
[----:B------:R-:W-:Y:S05]  /*75b0*/  BSYNC B1 ;  /* 0x0000000000017941 */ /* 0x000fea0003800000 */
.L_x_145:
[----:B------:R-:W-:Y:S05]  /*75c0*/  BRA `(.L_x_147) ;  /* 0xffffffe000047947 */ /* 0x000fea000383ffff */
.L_x_98:
[----:B-1----:R1:W2:Y:S02]  /*75d0*/  SYNCS.PHASECHK.TRANS64.TRYWAIT P1, [R14+URZ+0x100], R5 ;  /* 0x000100050e0075a7 */ /* 0x0022a4000802017f */
[----:B--2---:R-:W-:Y:S05]  /*75e0*/  @!P1 NANOSLEEP.SYNCS 0x989680 ;  /* 0x009896800000995d */ /* 0x004fea0003900000 */
[----:B------:R-:W2:Y:S02]  /*75f0*/  @!P1 SYNCS.PHASECHK.TRANS64 P1, [R14+URZ+0x100], R5 ;  /* 0x000100050e0095a7 */ /* 0x000ea4000802007f */
[----:B--2---:R-:W-:Y:S05]  /*7600*/  @!P1 BRA `(.L_x_98) ;  /* 0xfffffffc00f09947 */ /* 0x004fea000383ffff */
[----:B------:R-:W-:Y:S05]  /*7610*/  BRA `(.L_x_148) ;  /* 0xffffffe0003c7947 */ /* 0x000fea000383ffff */
.L_x_107:
[----:B------:R-:W-:Y:S01]  /*7620*/  BSSY B0, `(.L_x_149) ;  /* 0x0000006000007945 */ /* 0x000fe20003800000 */
[----:B------:R-:W-:-:S07]  /*7630*/  IMAD.MOV.U32 R5, RZ, RZ, -0x1 ;  /* 0xffffffffff057424 */ /* 0x000fce00078e00ff */
[----:B------:R-:W-:Y:S05]  /*7640*/  WARPSYNC.COLLECTIVE R5, `(.L_x_150) ;  /* 0x00000000050c7348 */ /* 0x000fea0003c00000 */
[----:B------:R-:W-:Y:S02]  /*7650*/  ELECT P1, UR62, PT ;  /* 0x00000000003e782f */ /* 0x000fe40003820000 */
[----:B------:R-:W-:Y:S01]  /*7660*/  MOV R5, UR62 ;  /* 0x0000003e00057c02 */ /* 0x000fe20008000f00 */
[----:B------:R-:W-:Y:S10]  /*7670*/  ENDCOLLECTIVE ;  /* 0x000000000000791b */ /* 0x000ff40003800000 */
.L_x_150:
[----:B------:R-:W-:Y:S05]  /*7680*/  BSYNC B0 ;  /* 0x0000000000007941 */ /* 0x000fea0003800000 */
.L_x_149:
[----:B------:R-:W-:Y:S01]  /*7690*/  PLOP3.LUT P0, PT, P1, PT, PT, 0x80, 0x0 ;  /* 0x000000000000781c */ /* 0x000fe20000f0f070 */
[----:B------:R-:W-:-:S12]  /*76a0*/  BRA `(.L_x_151) ;  /* 0xffffffe800a87947 */ /* 0x000fd8000383ffff */
.L_x_111:
[----:B0-----:R0:W1:Y:S02]  /*76b0*/  SYNCS.PHASECHK.TRANS64.TRYWAIT P0, [R5+URZ], R2 ;  /* 0x00000002050075a7 */ /* 0x001064000800017f */
[----:B-1----:R-:W-:Y:S05]  /*76c0*/  @!P0 NANOSLEEP.SYNCS 0x989680 ;  /* 0x009896800000895d */ /* 0x002fea0003900000 */
[----:B------:R-:W1:Y:S02]  /*76d0*/  @!P0 SYNCS.PHASECHK.TRANS64 P0, [R5+URZ], R2 ;  /* 0x00000002050085a7 */ /* 0x000e64000800007f */
[----:B-1----:R-:W-:Y:S05]  /*76e0*/  @!P0 BRA `(.L_x_111) ;  /* 0xfffffffc00f08947 */ /* 0x002fea000383ffff */
[----:B------:R-:W-:Y:S05]  /*76f0*/  BRA `(.L_x_152) ;  /* 0xffffffe800ec7947 */ /* 0x000fea000383ffff */
.L_x_112:
[----:B0-----:R0:W1:Y:S02]  /*7700*/  SYNCS.PHASECHK.TRANS64.TRYWAIT P0, [R7+URZ], R4 ;  /* 0x00000004070075a7 */ /* 0x001064000800017f */
[----:B-1----:R-:W-:Y:S05]  /*7710*/  @!P0 NANOSLEEP.SYNCS 0x989680 ;  /* 0x009896800000895d */ /* 0x002fea0003900000 */
[----:B------:R-:W1:Y:S02]  /*7720*/  @!P0 SYNCS.PHASECHK.TRANS64 P0, [R7+URZ], R4 ;  /* 0x00000004070085a7 */ /* 0x000e64000800007f */
[----:B-1----:R-:W-:Y:S05]  /*7730*/  @!P0 BRA `(.L_x_112) ;  /* 0xfffffffc00f08947 */ /* 0x002fea000383ffff */
[----:B------:R-:W-:Y:S05]  /*7740*/  BRA `(.L_x_153) ;  /* 0xffffffe800fc7947 */ /* 0x000fea000383ffff */
.L_x_113:
[----:B0-----:R0:W1:Y:S02]  /*7750*/  SYNCS.PHASECHK.TRANS64.TRYWAIT P0, [R6+URZ], R5 ;  /* 0x00000005060075a7 */ /* 0x001064000800017f */
[----:B-1----:R-:W-:Y:S05]  /*7760*/  @!P0 NANOSLEEP.SYNCS 0x989680 ;  /* 0x009896800000895d */ /* 0x002fea0003900000 */
[----:B------:R-:W1:Y:S02]  /*7770*/  @!P0 SYNCS.PHASECHK.TRANS64 P0, [R6+URZ], R5 ;  /* 0x00000005060085a7 */ /* 0x000e64000800007f */
[----:B-1----:R-:W-:Y:S05]  /*7780*/  @!P0 BRA `(.L_x_113) ;  /* 0xfffffffc00f08947 */ /* 0x002fea000383ffff */
[----:B------:R-:W-:Y:S05]  /*7790*/  BRA `(.L_x_154) ;  /* 0xffffffec000c7947 */ /* 0x000fea000383ffff */
.L_x_114:
[----:B0-----:R0:W1:Y:S02]  /*77a0*/  SYNCS.PHASECHK.TRANS64.TRYWAIT P0, [R7+URZ], R4 ;  /* 0x00000004070075a7 */ /* 0x001064000800017f */
[----:B-1----:R-:W-:Y:S05]  /*77b0*/  @!P0 NANOSLEEP.SYNCS 0x989680 ;  /* 0x009896800000895d */ /* 0x002fea0003900000 */
[----:B------:R-:W1:Y:S02]  /*77c0*/  @!P0 SYNCS.PHASECHK.TRANS64 P0, [R7+URZ], R4 ;  /* 0x00000004070085a7 */ /* 0x000e64000800007f */
[----:B-1----:R-:W-:Y:S05]  /*77d0*/  @!P0 BRA `(.L_x_114) ;  /* 0xfffffffc00f08947 */ /* 0x002fea000383ffff */
[----:B------:R-:W-:Y:S05]  /*77e0*/  BRA `(.L_x_155) ;  /* 0xffffffec001c7947 */ /* 0x000fea000383ffff */
.L_x_115:
[----:B0-----:R0:W1:Y:S02]  /*77f0*/  SYNCS.PHASECHK.TRANS64.TRYWAIT P0, [R6+URZ], R5 ;  /* 0x00000005060075a7 */ /* 0x001064000800017f */
[----:B-1----:R-:W-:Y:S05]  /*7800*/  @!P0 NANOSLEEP.SYNCS 0x989680 ;  /* 0x009896800000895d */ /* 0x002fea0003900000 */
[----:B------:R-:W1:Y:S02]  /*7810*/  @!P0 SYNCS.PHASECHK.TRANS64 P0, [R6+URZ], R5 ;  /* 0x00000005060085a7 */ /* 0x000e64000800007f */
[----:B-1----:R-:W-:Y:S05]  /*7820*/  @!P0 BRA `(.L_x_115) ;  /* 0xfffffffc00f08947 */ /* 0x002fea000383ffff */
[----:B------:R-:W-:Y:S05]  /*7830*/  BRA `(.L_x_156) ;  /* 0xffffffec002c7947 */ /* 0x000fea000383ffff */
.L_x_116:
[----:B0-----:R0:W1:Y:S02]  /*7840*/  SYNCS.PHASECHK.TRANS64.TRYWAIT P0, [R7+URZ], R4 ;  /* 0x00000004070075a7 */ /* 0x001064000800017f */
[----:B-1----:R-:W-:Y:S05]  /*7850*/  @!P0 NANOSLEEP.SYNCS 0x989680 ;  /* 0x009896800000895d */ /* 0x002fea0003900000 */
[----:B------:R-:W1:Y:S02]  /*7860*/  @!P0 SYNCS.PHASECHK.TRANS64 P0, [R7+URZ], R4 ;  /* 0x00000004070085a7 */ /* 0x000e64000800007f */
[----:B-1----:R-:W-:Y:S05]  /*7870*/  @!P0 BRA `(.L_x_116) ;  /* 0xfffffffc00f08947 */ /* 0x002fea000383ffff */
[----:B------:R-:W-:Y:S05]  /*7880*/  BRA `(.L_x_157) ;  /* 0xffffffec003c7947 */ /* 0x000fea000383ffff */
.L_x_117:
[----:B0-----:R0:W1:Y:S02]  /*7890*/  SYNCS.PHASECHK.TRANS64.TRYWAIT P0, [R6+URZ], R5 ;  /* 0x00000005060075a7 */ /* 0x001064000800017f */
[----:B-1----:R-:W-:Y:S05]  /*78a0*/  @!P0 NANOSLEEP.SYNCS 0x989680 ;  /* 0x009896800000895d */ /* 0x002fea0003900000 */
[----:B------:R-:W1:Y:S02]  /*78b0*/  @!P0 SYNCS.PHASECHK.TRANS64 P0, [R6+URZ], R5 ;  /* 0x00000005060085a7 */ /* 0x000e64000800007f */
[----:B-1----:R-:W-:Y:S05]  /*78c0*/  @!P0 BRA `(.L_x_117) ;  /* 0xfffffffc00f08947 */ /* 0x002fea000383ffff */
[----:B------:R-:W-:Y:S05]  /*78d0*/  BRA `(.L_x_158) ;  /* 0xffffffec004c7947 */ /* 0x000fea000383ffff */
.L_x_118:
[----:B0-----:R0:W1:Y:S02]  /*78e0*/  SYNCS.PHASECHK.TRANS64.TRYWAIT P0, [R7+URZ], R4 ;  /* 0x00000004070075a7 */ /* 0x001064000800017f */
[----:B-1----:R-:W-:Y:S05]  /*78f0*/  @!P0 NANOSLEEP.SYNCS 0x989680 ;  /* 0x009896800000895d */ /* 0x002fea0003900000 */
[----:B------:R-:W1:Y:S02]  /*7900*/  @!P0 SYNCS.PHASECHK.TRANS64 P0, [R7+URZ], R4 ;  /* 0x00000004070085a7 */ /* 0x000e64000800007f */
[----:B-1----:R-:W-:Y:S05]  /*7910*/  @!P0 BRA `(.L_x_118) ;  /* 0xfffffffc00f08947 */ /* 0x002fea000383ffff */
[----:B------:R-:W-:Y:S05]  /*7920*/  BRA `(.L_x_159) ;  /* 0xffffffec005c7947 */ /* 0x000fea000383ffff */
.L_x_119:
[----:B0-----:R0:W1:Y:S02]  /*7930*/  SYNCS.PHASECHK.TRANS64.TRYWAIT P0, [R6+URZ], R5 ;  /* 0x00000005060075a7 */ /* 0x001064000800017f */
[----:B-1----:R-:W-:Y:S05]  /*7940*/  @!P0 NANOSLEEP.SYNCS 0x989680 ;  /* 0x009896800000895d */ /* 0x002fea0003900000 */
[----:B------:R-:W1:Y:S02]  /*7950*/  @!P0 SYNCS.PHASECHK.TRANS64 P0, [R6+URZ], R5 ;  /* 0x00000005060085a7 */ /* 0x000e64000800007f */
[----:B-1----:R-:W-:Y:S05]  /*7960*/  @!P0 BRA `(.L_x_119) ;  /* 0xfffffffc00f08947 */ /* 0x002fea000383ffff */
[----:B------:R-:W-:Y:S05]  /*7970*/  BRA `(.L_x_160) ;  /* 0xffffffec006c7947 */ /* 0x000fea000383ffff */
.L_x_120:
[----:B0-----:R0:W1:Y:S02]  /*7980*/  SYNCS.PHASECHK.TRANS64.TRYWAIT P0, [R7+URZ], R4 ;  /* 0x00000004070075a7 */ /* 0x001064000800017f */
[----:B-1----:R-:W-:Y:S05]  /*7990*/  @!P0 NANOSLEEP.SYNCS 0x989680 ;  /* 0x009896800000895d */ /* 0x002fea0003900000 */
[----:B------:R-:W1:Y:S02]  /*79a0*/  @!P0 SYNCS.PHASECHK.TRANS64 P0, [R7+URZ], R4 ;  /* 0x00000004070085a7 */ /* 0x000e64000800007f */
[----:B-1----:R-:W-:Y:S05]  /*79b0*/  @!P0 BRA `(.L_x_120) ;  /* 0xfffffffc00f08947 */ /* 0x002fea000383ffff */
[----:B------:R-:W-:Y:S05]  /*79c0*/  BRA `(.L_x_161) ;  /* 0xffffffec007c7947 */ /* 0x000fea000383ffff */
.L_x_121:
[----:B0-----:R0:W1:Y:S02]  /*79d0*/  SYNCS.PHASECHK.TRANS64.TRYWAIT P0, [R6+URZ], R5 ;  /* 0x00000005060075a7 */ /* 0x001064000800017f */
[----:B-1----:R-:W-:Y:S05]  /*79e0*/  @!P0 NANOSLEEP.SYNCS 0x989680 ;  /* 0x009896800000895d */ /* 0x002fea0003900000 */
[----:B------:R-:W1:Y:S02]  /*79f0*/  @!P0 SYNCS.PHASECHK.TRANS64 P0, [R6+URZ], R5 ;  /* 0x00000005060085a7 */ /* 0x000e64000800007f */
[----:B-1----:R-:W-:Y:S05]  /*7a00*/  @!P0 BRA `(.L_x_121) ;  /* 0xfffffffc00f08947 */ /* 0x002fea000383ffff */
[----:B------:R-:W-:Y:S05]  /*7a10*/  BRA `(.L_x_162) ;  /* 0xffffffec008c7947 */ /* 0x000fea000383ffff */
.L_x_122:
[----:B0-----:R0:W1:Y:S02]  /*7a20*/  SYNCS.PHASECHK.TRANS64.TRYWAIT P0, [R7+URZ], R4 ;  /* 0x00000004070075a7 */ /* 0x001064000800017f */
[----:B-1----:R-:W-:Y:S05]  /*7a30*/  @!P0 NANOSLEEP.SYNCS 0x989680 ;  /* 0x009896800000895d */ /* 0x002fea0003900000 */
[----:B------:R-:W1:Y:S02]  /*7a40*/  @!P0 SYNCS.PHASECHK.TRANS64 P0, [R7+URZ], R4 ;  /* 0x00000004070085a7 */ /* 0x000e64000800007f */
[----:B-1----:R-:W-:Y:S05]  /*7a50*/  @!P0 BRA `(.L_x_122) ;  /* 0xfffffffc00f08947 */ /* 0x002fea000383ffff */
[----:B------:R-:W-:Y:S05]  /*7a60*/  BRA `(.L_x_163) ;  /* 0xffffffec009c7947 */ /* 0x000fea000383ffff */
.L_x_123:
[----:B0-----:R0:W1:Y:S02]  /*7a70*/  SYNCS.PHASECHK.TRANS64.TRYWAIT P0, [R6+URZ], R5 ;  /* 0x00000005060075a7 */ /* 0x001064000800017f */
[----:B-1----:R-:W-:Y:S05]  /*7a80*/  @!P0 NANOSLEEP.SYNCS 0x989680 ;  /* 0x009896800000895d */ /* 0x002fea0003900000 */
[----:B------:R-:W1:Y:S02]  /*7a90*/  @!P0 SYNCS.PHASECHK.TRANS64 P0, [R6+URZ], R5 ;  /* 0x00000005060085a7 */ /* 0x000e64000800007f */
[----:B-1----:R-:W-:Y:S05]  /*7aa0*/  @!P0 BRA `(.L_x_123) ;  /* 0xfffffffc00f08947 */ /* 0x002fea000383ffff */
[----:B------:R-:W-:Y:S05]  /*7ab0*/  BRA `(.L_x_164) ;  /* 0xffffffec00ac7947 */ /* 0x000fea000383ffff */
.L_x_124:
[----:B0-----:R0:W1:Y:S02]  /*7ac0*/  SYNCS.PHASECHK.TRANS64.TRYWAIT P0, [R7+URZ], R4 ;  /* 0x00000004070075a7 */ /* 0x001064000800017f */
[----:B-1----:R-:W-:Y:S05]  /*7ad0*/  @!P0 NANOSLEEP.SYNCS 0x989680 ;  /* 0x009896800000895d */ /* 0x002fea0003900000 */
[----:B------:R-:W1:Y:S02]  /*7ae0*/  @!P0 SYNCS.PHASECHK.TRANS64 P0, [R7+URZ], R4 ;  /* 0x00000004070085a7 */ /* 0x000e64000800007f */
[----:B-1----:R-:W-:Y:S05]  /*7af0*/  @!P0 BRA `(.L_x_124) ;  /* 0xfffffffc00f08947 */ /* 0x002fea000383ffff */
[----:B------:R-:W-:Y:S05]  /*7b00*/  BRA `(.L_x_165) ;  /* 0xffffffec00bc7947 */ /* 0x000fea000383ffff */
.L_x_125:
[----:B0-----:R0:W1:Y:S02]  /*7b10*/  SYNCS.PHASECHK.TRANS64.TRYWAIT P0, [R6+URZ], R5 ;  /* 0x00000005060075a7 */ /* 0x001064000800017f */
[----:B-1----:R-:W-:Y:S05]  /*7b20*/  @!P0 NANOSLEEP.SYNCS 0x989680 ;  /* 0x009896800000895d */ /* 0x002fea0003900000 */
[----:B------:R-:W1:Y:S02]  /*7b30*/  @!P0 SYNCS.PHASECHK.TRANS64 P0, [R6+URZ], R5 ;  /* 0x00000005060085a7 */ /* 0x000e64000800007f */
[----:B-1----:R-:W-:Y:S05]  /*7b40*/  @!P0 BRA `(.L_x_125) ;  /* 0xfffffffc00f08947 */ /* 0x002fea000383ffff */
[----:B------:R-:W-:Y:S05]  /*7b50*/  BRA `(.L_x_166) ;  /* 0xffffffec00cc7947 */ /* 0x000fea000383ffff */
.L_x_126:
[----:B0-----:R0:W1:Y:S02]  /*7b60*/  SYNCS.PHASECHK.TRANS64.TRYWAIT P0, [R7+URZ], R4 ;  /* 0x00000004070075a7 */ /* 0x001064000800017f */
[----:B-1----:R-:W-:Y:S05]  /*7b70*/  @!P0 NANOSLEEP.SYNCS 0x989680 ;  /* 0x009896800000895d */ /* 0x002fea0003900000 */
[----:B------:R-:W1:Y:S02]  /*7b80*/  @!P0 SYNCS.PHASECHK.TRANS64 P0, [R7+URZ], R4 ;  /* 0x00000004070085a7 */ /* 0x000e64000800007f */
[----:B-1----:R-:W-:Y:S05]  /*7b90*/  @!P0 BRA `(.L_x_126) ;  /* 0xfffffffc00f08947 */ /* 0x002fea000383ffff */
[----:B------:R-:W-:Y:S05]  /*7ba0*/  BRA `(.L_x_167) ;  /* 0xffffffec00dc7947 */ /* 0x000fea000383ffff */
.L_x_127:
[----:B0-----:R0:W1:Y:S02]  /*7bb0*/  SYNCS.PHASECHK.TRANS64.TRYWAIT P0, [R6+URZ], R5 ;  /* 0x00000005060075a7 */ /* 0x001064000800017f */
[----:B-1----:R-:W-:Y:S05]  /*7bc0*/  @!P0 NANOSLEEP.SYNCS 0x989680 ;  /* 0x009896800000895d */ /* 0x002fea0003900000 */
[----:B------:R-:W1:Y:S02]  /*7bd0*/  @!P0 SYNCS.PHASECHK.TRANS64 P0, [R6+URZ], R5 ;  /* 0x00000005060085a7 */ /* 0x000e64000800007f */
[----:B-1----:R-:W-:Y:S05]  /*7be0*/  @!P0 BRA `(.L_x_127) ;  /* 0xfffffffc00f08947 */ /* 0x002fea000383ffff */
[----:B------:R-:W-:Y:S05]  /*7bf0*/  BRA `(.L_x_168) ;  /* 0xffffffec00ec7947 */ /* 0x000fea000383ffff */
.L_x_128:
[----:B0-----:R0:W1:Y:S02]  /*7c00*/  SYNCS.PHASECHK.TRANS64.TRYWAIT P0, [R7+URZ], R4 ;  /* 0x00000004070075a7 */ /* 0x001064000800017f */
[----:B-1----:R-:W-:Y:S05]  /*7c10*/  @!P0 NANOSLEEP.SYNCS 0x989680 ;  /* 0x009896800000895d */ /* 0x002fea0003900000 */
[----:B------:R-:W1:Y:S02]  /*7c20*/  @!P0 SYNCS.PHASECHK.TRANS64 P0, [R7+URZ], R4 ;  /* 0x00000004070085a7 */ /* 0x000e64000800007f */
[----:B-1----:R-:W-:Y:S05]  /*7c30*/  @!P0 BRA `(.L_x_128) ;  /* 0xfffffffc00f08947 */ /* 0x002fea000383ffff */
[----:B------:R-:W-:Y:S05]  /*7c40*/  BRA `(.L_x_169) ;  /* 0xffffffec00fc7947 */ /* 0x000fea000383ffff */
.L_x_129:
[----:B0-----:R0:W1:Y:S02]  /*7c50*/  SYNCS.PHASECHK.TRANS64.TRYWAIT P0, [R6+URZ], R5 ;  /* 0x00000005060075a7 */ /* 0x001064000800017f */
[----:B-1----:R-:W-:Y:S05]  /*7c60*/  @!P0 NANOSLEEP.SYNCS 0x989680 ;  /* 0x009896800000895d */ /* 0x002fea0003900000 */
[----:B------:R-:W1:Y:S02]  /*7c70*/  @!P0 SYNCS.PHASECHK.TRANS64 P0, [R6+URZ], R5 ;  /* 0x00000005060085a7 */ /* 0x000e64000800007f */
[----:B-1----:R-:W-:Y:S05]  /*7c80*/  @!P0 BRA `(.L_x_129) ;  /* 0xfffffffc00f08947 */ /* 0x002fea000383ffff */
[----:B------:R-:W-:Y:S05]  /*7c90*/  BRA `(.L_x_170) ;  /* 0xfffffff0000c7947 */ /* 0x000fea000383ffff */
.L_x_130:
[----:B0-----:R0:W1:Y:S02]  /*7ca0*/  SYNCS.PHASECHK.TRANS64.TRYWAIT P0, [R7+URZ], R4 ;  /* 0x00000004070075a7 */ /* 0x001064000800017f */
[----:B-1----:R-:W-:Y:S05]  /*7cb0*/  @!P0 NANOSLEEP.SYNCS 0x989680 ;  /* 0x009896800000895d */ /* 0x002fea0003900000 */
[----:B------:R-:W1:Y:S02]  /*7cc0*/  @!P0 SYNCS.PHASECHK.TRANS64 P0, [R7+URZ], R4 ;  /* 0x00000004070085a7 */ /* 0x000e64000800007f */
[----:B-1----:R-:W-:Y:S05]  /*7cd0*/  @!P0 BRA `(.L_x_130) ;  /* 0xfffffffc00f08947 */ /* 0x002fea000383ffff */
[----:B------:R-:W-:Y:S05]  /*7ce0*/  BRA `(.L_x_171) ;  /* 0xfffffff0001c7947 */ /* 0x000fea000383ffff */
.L_x_131:
[----:B0-----:R0:W1:Y:S02]  /*7cf0*/  SYNCS.PHASECHK.TRANS64.TRYWAIT P0, [R6+URZ], R5 ;  /* 0x00000005060075a7 */ /* 0x001064000800017f */
[----:B-1----:R-:W-:Y:S05]  /*7d00*/  @!P0 NANOSLEEP.SYNCS 0x989680 ;  /* 0x009896800000895d */ /* 0x002fea0003900000 */
[----:B------:R-:W1:Y:S02]  /*7d10*/  @!P0 SYNCS.PHASECHK.TRANS64 P0, [R6+URZ], R5 ;  /* 0x00000005060085a7 */ /* 0x000e64000800007f */
[----:B-1----:R-:W-:Y:S05]  /*7d20*/  @!P0 BRA `(.L_x_131) ;  /* 0xfffffffc00f08947 */ /* 0x002fea000383ffff */
[----:B------:R-:W-:Y:S05]  /*7d30*/  BRA `(.L_x_172) ;  /* 0xfffffff0002c7947 */ /* 0x000fea000383ffff */
.L_x_132:
[----:B0-----:R0:W1:Y:S02]  /*7d40*/  SYNCS.PHASECHK.TRANS64.TRYWAIT P0, [R7+URZ], R4 ;  /* 0x00000004070075a7 */ /* 0x001064000800017f */
[----:B-1----:R-:W-:Y:S05]  /*7d50*/  @!P0 NANOSLEEP.SYNCS 0x989680 ;  /* 0x009896800000895d */ /* 0x002fea0003900000 */
[----:B------:R-:W1:Y:S02]  /*7d60*/  @!P0 SYNCS.PHASECHK.TRANS64 P0, [R7+URZ], R4 ;  /* 0x00000004070085a7 */ /* 0x000e64000800007f */
[----:B-1----:R-:W-:Y:S05]  /*7d70*/  @!P0 BRA `(.L_x_132) ;  /* 0xfffffffc00f08947 */ /* 0x002fea000383ffff */
[----:B------:R-:W-:Y:S05]  /*7d80*/  BRA `(.L_x_173) ;  /* 0xfffffff0003c7947 */ /* 0x000fea000383ffff */
.L_x_133:
[----:B0-----:R0:W1:Y:S02]  /*7d90*/  SYNCS.PHASECHK.TRANS64.TRYWAIT P0, [R6+URZ], R5 ;  /* 0x00000005060075a7 */ /* 0x001064000800017f */
[----:B-1----:R-:W-:Y:S05]  /*7da0*/  @!P0 NANOSLEEP.SYNCS 0x989680 ;  /* 0x009896800000895d */ /* 0x002fea0003900000 */
[----:B------:R-:W1:Y:S02]  /*7db0*/  @!P0 SYNCS.PHASECHK.TRANS64 P0, [R6+URZ], R5 ;  /* 0x00000005060085a7 */ /* 0x000e64000800007f */
[----:B-1----:R-:W-:Y:S05]  /*7dc0*/  @!P0 BRA `(.L_x_133) ;  /* 0xfffffffc00f08947 */ /* 0x002fea000383ffff */
[----:B------:R-:W-:Y:S05]  /*7dd0*/  BRA `(.L_x_174) ;  /* 0xfffffff0004c7947 */ /* 0x000fea000383ffff */
.L_x_134:
[----:B0-----:R0:W1:Y:S02]  /*7de0*/  SYNCS.PHASECHK.TRANS64.TRYWAIT P0, [R7+URZ], R4 ;  /* 0x00000004070075a7 */ /* 0x001064000800017f */
[----:B-1----:R-:W-:Y:S05]  /*7df0*/  @!P0 NANOSLEEP.SYNCS 0x989680 ;  /* 0x009896800000895d */ /* 0x002fea0003900000 */
[----:B------:R-:W1:Y:S02]  /*7e00*/  @!P0 SYNCS.PHASECHK.TRANS64 P0, [R7+URZ], R4 ;  /* 0x00000004070085a7 */ /* 0x000e64000800007f */
[----:B-1----:R-:W-:Y:S05]  /*7e10*/  @!P0 BRA `(.L_x_134) ;  /* 0xfffffffc00f08947 */ /* 0x002fea000383ffff */
[----:B------:R-:W-:Y:S05]  /*7e20*/  BRA `(.L_x_175) ;  /* 0xfffffff0005c7947 */ /* 0x000fea000383ffff */
.L_x_135:
[----:B0-----:R0:W1:Y:S02]  /*7e30*/  SYNCS.PHASECHK.TRANS64.TRYWAIT P0, [R6+URZ], R5 ;  /* 0x00000005060075a7 */ /* 0x001064000800017f */
[----:B-1----:R-:W-:Y:S05]  /*7e40*/  @!P0 NANOSLEEP.SYNCS 0x989680 ;  /* 0x009896800000895d */ /* 0x002fea0003900000 */
[----:B------:R-:W1:Y:S02]  /*7e50*/  @!P0 SYNCS.PHASECHK.TRANS64 P0, [R6+URZ], R5 ;  /* 0x00000005060085a7 */ /* 0x000e64000800007f */
[----:B-1----:R-:W-:Y:S05]  /*7e60*/  @!P0 BRA `(.L_x_135) ;  /* 0xfffffffc00f08947 */ /* 0x002fea000383ffff */
[----:B------:R-:W-:Y:S05]  /*7e70*/  BRA `(.L_x_176) ;  /* 0xfffffff0006c7947 */ /* 0x000fea000383ffff */
.L_x_136:
[----:B0-----:R0:W1:Y:S02]  /*7e80*/  SYNCS.PHASECHK.TRANS64.TRYWAIT P0, [R7+URZ], R4 ;  /* 0x00000004070075a7 */ /* 0x001064000800017f */
[----:B-1----:R-:W-:Y:S05]  /*7e90*/  @!P0 NANOSLEEP.SYNCS 0x989680 ;  /* 0x009896800000895d */ /* 0x002fea0003900000 */
[----:B------:R-:W1:Y:S02]  /*7ea0*/  @!P0 SYNCS.PHASECHK.TRANS64 P0, [R7+URZ], R4 ;  /* 0x00000004070085a7 */ /* 0x000e64000800007f */
[----:B-1----:R-:W-:Y:S05]  /*7eb0*/  @!P0 BRA `(.L_x_136) ;  /* 0xfffffffc00f08947 */ /* 0x002fea000383ffff */
[----:B------:R-:W-:Y:S05]  /*7ec0*/  BRA `(.L_x_177) ;  /* 0xfffffff0007c7947 */ /* 0x000fea000383ffff */
.L_x_137:
[----:B0-----:R0:W1:Y:S02]  /*7ed0*/  SYNCS.PHASECHK.TRANS64.TRYWAIT P0, [R6+URZ], R5 ;  /* 0x00000005060075a7 */ /* 0x001064000800017f */
[----:B-1----:R-:W-:Y:S05]  /*7ee0*/  @!P0 NANOSLEEP.SYNCS 0x989680 ;  /* 0x009896800000895d */ /* 0x002fea0003900000 */
[----:B------:R-:W1:Y:S02]  /*7ef0*/  @!P0 SYNCS.PHASECHK.TRANS64 P0, [R6+URZ], R5 ;  /* 0x00000005060085a7 */ /* 0x000e64000800007f */
[----:B-1----:R-:W-:Y:S05]  /*7f00*/  @!P0 BRA `(.L_x_137) ;  /* 0xfffffffc00f08947 */ /* 0x002fea000383ffff */
[----:B------:R-:W-:Y:S05]  /*7f10*/  BRA `(.L_x_178) ;  /* 0xfffffff0008c7947 */ /* 0x000fea000383ffff */
.L_x_138:
[----:B0-----:R0:W1:Y:S02]  /*7f20*/  SYNCS.PHASECHK.TRANS64.TRYWAIT P0, [R7+URZ], R4 ;  /* 0x00000004070075a7 */ /* 0x001064000800017f */
[----:B-1----:R-:W-:Y:S05]  /*7f30*/  @!P0 NANOSLEEP.SYNCS 0x989680 ;  /* 0x009896800000895d */ /* 0x002fea0003900000 */
[----:B------:R-:W1:Y:S02]  /*7f40*/  @!P0 SYNCS.PHASECHK.TRANS64 P0, [R7+URZ], R4 ;  /* 0x00000004070085a7 */ /* 0x000e64000800007f */
[----:B-1----:R-:W-:Y:S05]  /*7f50*/  @!P0 BRA `(.L_x_138) ;  /* 0xfffffffc00f08947 */ /* 0x002fea000383ffff */
[----:B------:R-:W-:Y:S05]  /*7f60*/  BRA `(.L_x_179) ;  /* 0xfffffff0009c7947 */ /* 0x000fea000383ffff */
.L_x_139:
[----:B0-----:R0:W1:Y:S02]  /*7f70*/  SYNCS.PHASECHK.TRANS64.TRYWAIT P0, [R6+URZ], R5 ;  /* 0x00000005060075a7 */ /* 0x001064000800017f */
[----:B-1----:R-:W-:Y:S05]  /*7f80*/  @!P0 NANOSLEEP.SYNCS 0x989680 ;  /* 0x009896800000895d */ /* 0x002fea0003900000 */
[----:B------:R-:W1:Y:S02]  /*7f90*/  @!P0 SYNCS.PHASECHK.TRANS64 P0, [R6+URZ], R5 ;  /* 0x00000005060085a7 */ /* 0x000e64000800007f */
[----:B-1----:R-:W-:Y:S05]  /*7fa0*/  @!P0 BRA `(.L_x_139) ;  /* 0xfffffffc00f08947 */ /* 0x002fea000383ffff */
[----:B------:R-:W-:Y:S05]  /*7fb0*/  BRA `(.L_x_180) ;  /* 0xfffffff000ac7947 */ /* 0x000fea000383ffff */
.L_x_140:
[----:B0-----:R0:W1:Y:S02]  /*7fc0*/  SYNCS.PHASECHK.TRANS64.TRYWAIT P0, [R7+URZ], R4 ;  /* 0x00000004070075a7 */ /* 0x001064000800017f */
[----:B-1----:R-:W-:Y:S05]  /*7fd0*/  @!P0 NANOSLEEP.SYNCS 0x989680 ;  /* 0x009896800000895d */ /* 0x002fea0003900000 */
[----:B------:R-:W1:Y:S02]  /*7fe0*/  @!P0 SYNCS.PHASECHK.TRANS64 P0, [R7+URZ], R4 ;  /* 0x00000004070085a7 */ /* 0x000e64000800007f */
[----:B-1----:R-:W-:Y:S05]  /*7ff0*/  @!P0 BRA `(.L_x_140) ;  /* 0xfffffffc00f08947 */ /* 0x002fea000383ffff */
[----:B------:R-:W-:Y:S05]  /*8000*/  BRA `(.L_x_181) ;  /* 0xfffffff000bc7947 */ /* 0x000fea000383ffff */
.L_x_141:
[----:B-1----:R1:W2:Y:S02]  /*8010*/  SYNCS.PHASECHK.TRANS64.TRYWAIT P0, [R6+URZ], R5 ;  /* 0x00000005060075a7 */ /* 0x0022a4000800017f */
[----:B--2---:R-:W-:Y:S05]  /*8020*/  @!P0 NANOSLEEP.SYNCS 0x989680 ;  /* 0x009896800000895d */ /* 0x004fea0003900000 */
[----:B------:R-:W2:Y:S02]  /*8030*/  @!P0 SYNCS.PHASECHK.TRANS64 P0, [R6+URZ], R5 ;  /* 0x00000005060085a7 */ /* 0x000ea4000800007f */
[----:B--2---:R-:W-:Y:S05]  /*8040*/  @!P0 BRA `(.L_x_141) ;  /* 0xfffffffc00f08947 */ /* 0x004fea000383ffff */
[----:B------:R-:W-:Y:S05]  /*8050*/  BRA `(.L_x_182) ;  /* 0xfffffff000c47947 */ /* 0x000fea000383ffff */
.L_x_183:
[----:B------:R-:W-:-:S00]  /*8060*/  BRA `(.L_x_183) ;  /* 0xfffffffc00fc7947 */ /* 0x000fc0000383ffff */
[----:B------:R-:W-:-:S00]  /*8070*/  NOP ;  /* 0x0000000000007918 */ /* 0x000fc00000000000 */
        /* <DEDUP_REMOVED lines=8> */
.L_x_184:


//--------------------- .nv.shared._ZN7cutlass13device_kernelINS_4gemm6kernel13GemmUniversalIN4cute5tupleIJiiiiEEENS1_10collective13CollectiveMmaINS1_37MainloopSm90TmaGmmaWarpSpecializedFP8ILi32ENS5_IJNS4_1CILi2EEENSA_ILi1EEESC_EEENS1_32KernelTmaWarpSpecializedPingpongEEENS5_IJNSA_ILi64EEENSA_ILi48EEESG_EEENS_12float_e4m3_tENS5_IJlSC_lEEESJ_SK_NS4_8TiledMMAINS4_8MMA_AtomIJNS4_4SM904GMMA30MMA_64x16x32_F32E4M3E4M3_SS_TNILNSO_7ScaleInE1ELSQ_1EEEEEENS4_6LayoutINS5_IJSC_SC_SC_EEENS5_IJNSA_ILi0EEESV_SV_EEEEENS5_IJNS4_10UnderscoreESY_SY_EEEEENS4_13SM90_TMA_LOADENS4_14ComposedLayoutINS4_7SwizzleILi2ELi4ELi3EEENS4_18smem_ptr_flag_bitsILi8EEENST_INS5_IJNSA_ILi8EEESG_EEENS5_IJSG_SC_EEEEEEEvNS4_8identityENS4_23SM90_TMA_LOAD_MULTICASTES1B_vS1C_EENS_8epilogue10collective6detail29Sm90TmaWarpSpecializedAdapterINS1G_15DefaultEpilogueISJ_SK_SK_NS1F_6thread17LinearCombinationISJ_Li1EffLNS1K_9ScaleType4KindE0ELNS_15FloatRoundStyleE2ESJ_EENS1_15EpilogueDefaultEEEEEvvEEEEvNT_6ParamsE --------------------------
	.section	.nv.shared._ZN7cutlass13device_kernelINS_4gemm6kernel13GemmUniversalIN4cute5tupleIJiiiiEEENS1_10collective13CollectiveMmaINS1_37MainloopSm90TmaGmmaWarpSpecializedFP8ILi32ENS5_IJNS4_1CILi2EEENSA_ILi1EEESC_EEENS1_32KernelTmaWarpSpecializedPingpongEEENS5_IJNSA_ILi64EEENSA_ILi48EEESG_EEENS_12float_e4m3_tENS5_IJlSC_lEEESJ_SK_NS4_8TiledMMAINS4_8MMA_AtomIJNS4_4SM904GMMA30MMA_64x16x32_F32E4M3E4M3_SS_TNILNSO_7ScaleInE1ELSQ_1EEEEEENS4_6LayoutINS5_IJSC_SC_SC_EEENS5_IJNSA_ILi0EEESV_SV_EEEEENS5_IJNS4_10UnderscoreESY_SY_EEEEENS4_13SM90_TMA_LOADENS4_14ComposedLayoutINS4_7SwizzleILi2ELi4ELi3EEENS4_18smem_ptr_flag_bitsILi8EEENST_INS5_IJNSA_ILi8EEESG_EEENS5_IJSG_SC_EEEEEEEvNS4_8identityENS4_23SM90_TMA_LOAD_MULTICASTES1B_vS1C_EENS_8epilogue10collective6detail29Sm90TmaWarpSpecializedAdapterINS1G_15DefaultEpilogueISJ_SK_SK_NS1F_6thread17LinearCombinationISJ_Li1EffLNS1K_9ScaleType4KindE0ELNS_15FloatRoundStyleE2ESJ_EENS1_15EpilogueDefaultEEEEEvvEEEEvNT_6ParamsE,"aw",@nobits
	.sectionflags	@""
	.align	16
	.zero		1024


//--------------------- .nv.shared.reserved.0     --------------------------
	.section	.nv.shared.reserved.0,"aw",@nobits
	.weak		__nv_reservedSMEM_offset_0_alias
	.size		__nv_reservedSMEM_offset_0_alias, 0, 0
	.other		__nv_reservedSMEM_offset_0_alias,@"STO_CUDA_RESERVED_SHARED STV_DEFAULT"
__nv_reservedSMEM_offset_0_alias:
	.zero		0


//--------------------- .nv.global                --------------------------
	.section	.nv.global,"aw",@nobits
.nv.global:
	.type		_ZN40_INTERNAL_426fe362_4_k_cu_442aeac9_125864cute1_E,@object
	.size		_ZN40_INTERNAL_426fe362_4_k_cu_442aeac9_125864cute1_E,(_ZN40_INTERNAL_426fe362_4_k_cu_442aeac9_125864cuda3std3__45__cpo6cbeginE - _ZN40_INTERNAL_426fe362_4_k_cu_442aeac9_125864cute1_E)
_ZN40_INTERNAL_426fe362_4_k_cu_442aeac9_125864cute1_E:
	.zero		1
	.type		_ZN40_INTERNAL_426fe362_4_k_cu_442aeac9_125864cuda3std3__45__cpo6cbeginE,@object
	.size		_ZN40_INTERNAL_426fe362_4_k_cu_442aeac9_125864cuda3std3__45__cpo6cbeginE,(_ZN40_INTERNAL_426fe362_4_k_cu_442aeac9_125864cuda3std3__48in_placeE - _ZN40_INTERNAL_426fe362_4_k_cu_442aeac9_125864cuda3std3__45__cpo6cbeginE)
_ZN40_INTERNAL_426fe362_4_k_cu_442aeac9_125864cuda3std3__45__cpo6cbeginE:
	.zero		1
	.type		_ZN40_INTERNAL_426fe362_4_k_cu_442aeac9_125864cuda3std3__48in_placeE,@object
	.size		_ZN40_INTERNAL_426fe362_4_k_cu_442aeac9_125864cuda3std3__48in_placeE,(_ZN40_INTERNAL_426fe362_4_k_cu_442aeac9_125864cuda3std6ranges3__45__cpo9iter_moveE - _ZN40_INTERNAL_426fe362_4_k_cu_442aeac9_125864cuda3std3__48in_placeE)
_ZN40_INTERNAL_426fe362_4_k_cu_442aeac9_125864cuda3std3__48in_placeE:
	.zero		1
	.type		_ZN40_INTERNAL_426fe362_4_k_cu_442aeac9_125864cuda3std6ranges3__45__cpo9iter_moveE,@object
	.size		_ZN40_INTERNAL_426fe362_4_k_cu_442aeac9_125864cuda3std6ranges3__45__cpo9iter_moveE,(_ZN40_INTERNAL_426fe362_4_k_cu_442aeac9_125864cuda3std3__45__cpo5beginE - _ZN40_INTERNAL_426fe362_4_k_cu_442aeac9_125864cuda3std6ranges3__45__cpo9iter_moveE)
_ZN40_INTERNAL_426fe362_4_k_cu_442aeac9_125864cuda3std6ranges3__45__cpo9iter_moveE:
	.zero		1
	.type		_ZN40_INTERNAL_426fe362_4_k_cu_442aeac9_125864cuda3std3__45__cpo5beginE,@object
	.size		_ZN40_INTERNAL_426fe362_4_k_cu_442aeac9_125864cuda3std3__45__cpo5beginE,(_ZN40_INTERNAL_426fe362_4_k_cu_442aeac9_125864cuda3std3__442_GLOBAL__N__426fe362_4_k_cu_442aeac9_125866ignoreE - _ZN40_INTERNAL_426fe362_4_k_cu_442aeac9_125864cuda3std3__45__cpo5beginE)
_ZN40_INTERNAL_426fe362_4_k_cu_442aeac9_125864cuda3std3__45__cpo5beginE:
	.zero		1
	.type		_ZN40_INTERNAL_426fe362_4_k_cu_442aeac9_125864cuda3std3__442_GLOBAL__N__426fe362_4_k_cu_442aeac9_125866ignoreE,@object
	.size		_ZN40_INTERNAL_426fe362_4_k_cu_442aeac9_125864cuda3std3__442_GLOBAL__N__426fe362_4_k_cu_442aeac9_125866ignoreE,(_ZN40_INTERNAL_426fe362_4_k_cu_442aeac9_125864cute7productE - _ZN40_INTERNAL_426fe362_4_k_cu_442aeac9_125864cuda3std3__442_GLOBAL__N__426fe362_4_k_cu_442aeac9_125866ignoreE)
_ZN40_INTERNAL_426fe362_4_k_cu_442aeac9_125864cuda3std3__442_GLOBAL__N__426fe362_4_k_cu_442aeac9_125866ignoreE:
	.zero		1
	.type		_ZN40_INTERNAL_426fe362_4_k_cu_442aeac9_125864cute7productE,@object
	.size		_ZN40_INTERNAL_426fe362_4_k_cu_442aeac9_125864cute7productE,(_ZN40_INTERNAL_426fe362_4_k_cu_442aeac9_125864cuda3std3__45__cpo3endE - _ZN40_INTERNAL_426fe362_4_k_cu_442aeac9_125864cute7productE)
_ZN40_INTERNAL_426fe362_4_k_cu_442aeac9_125864cute7productE:
	.zero		1
	.type		_ZN40_INTERNAL_426fe362_4_k_cu_442aeac9_125864cuda3std3__45__cpo3endE,@object
	.size		_ZN40_INTERNAL_426fe362_4_k_cu_442aeac9_125864cuda3std3__45__cpo3endE,(_ZN40_INTERNAL_426fe362_4_k_cu_442aeac9_125864cuda3std3__419piecewise_constructE - _ZN40_INTERNAL_426fe362_4_k_cu_442aeac9_125864cuda3std3__45__cpo3endE)
_ZN40_INTERNAL_426fe362_4_k_cu_442aeac9_125864cuda3std3__45__cpo3endE:
	.zero		1
	.type		_ZN40_INTERNAL_426fe362_4_k_cu_442aeac9_125864cuda3std3__419piecewise_constructE,@object
	.size		_ZN40_INTERNAL_426fe362_4_k_cu_442aeac9_125864cuda3std3__419piecewise_constructE,(_ZN40_INTERNAL_426fe362_4_k_cu_442aeac9_125864cuda3std3__45__cpo4cendE - _ZN40_INTERNAL_426fe362_4_k_cu_442aeac9_125864cuda3std3__419piecewise_constructE)
_ZN40_INTERNAL_426fe362_4_k_cu_442aeac9_125864cuda3std3__419piecewise_constructE:
	.zero		1
	.type		_ZN40_INTERNAL_426fe362_4_k_cu_442aeac9_125864cuda3std3__45__cpo4cendE,@object
	.size		_ZN40_INTERNAL_426fe362_4_k_cu_442aeac9_125864cuda3std3__45__cpo4cendE,(_ZN40_INTERNAL_426fe362_4_k_cu_442aeac9_125864cuda3std6ranges3__45__cpo4swapE - _ZN40_INTERNAL_426fe362_4_k_cu_442aeac9_125864cuda3std3__45__cpo4cendE)
_ZN40_INTERNAL_426fe362_4_k_cu_442aeac9_125864cuda3std3__45__cpo4cendE:
	.zero		1
	.type		_ZN40_INTERNAL_426fe362_4_k_cu_442aeac9_125864cuda3std6ranges3__45__cpo4swapE,@object
	.size		_ZN40_INTERNAL_426fe362_4_k_cu_442aeac9_125864cuda3std6ranges3__45__cpo4swapE,(.L_7 - _ZN40_INTERNAL_426fe362_4_k_cu_442aeac9_125864cuda3std6ranges3__45__cpo4swapE)
_ZN40_INTERNAL_426fe362_4_k_cu_442aeac9_125864cuda3std6ranges3__45__cpo4swapE:
	.zero		1
.L_7:


//--------------------- .nv.constant0._ZN7cutlass13device_kernelINS_4gemm6kernel13GemmUniversalIN4cute5tupleIJiiiiEEENS1_10collective13CollectiveMmaINS1_37MainloopSm90TmaGmmaWarpSpecializedFP8ILi32ENS5_IJNS4_1CILi2EEENSA_ILi1EEESC_EEENS1_32KernelTmaWarpSpecializedPingpongEEENS5_IJNSA_ILi64EEENSA_ILi48EEESG_EEENS_12float_e4m3_tENS5_IJlSC_lEEESJ_SK_NS4_8TiledMMAINS4_8MMA_AtomIJNS4_4SM904GMMA30MMA_64x16x32_F32E4M3E4M3_SS_TNILNSO_7ScaleInE1ELSQ_1EEEEEENS4_6LayoutINS5_IJSC_SC_SC_EEENS5_IJNSA_ILi0EEESV_SV_EEEEENS5_IJNS4_10UnderscoreESY_SY_EEEEENS4_13SM90_TMA_LOADENS4_14ComposedLayoutINS4_7SwizzleILi2ELi4ELi3EEENS4_18smem_ptr_flag_bitsILi8EEENST_INS5_IJNSA_ILi8EEESG_EEENS5_IJSG_SC_EEEEEEEvNS4_8identityENS4_23SM90_TMA_LOAD_MULTICASTES1B_vS1C_EENS_8epilogue10collective6detail29Sm90TmaWarpSpecializedAdapterINS1G_15DefaultEpilogueISJ_SK_SK_NS1F_6thread17LinearCombinationISJ_Li1EffLNS1K_9ScaleType4KindE0ELNS_15FloatRoundStyleE2ESJ_EENS1_15EpilogueDefaultEEEEEvvEEEEvNT_6ParamsE --------------------------
	.section	.nv.constant0._ZN7cutlass13device_kernelINS_4gemm6kernel13GemmUniversalIN4cute5tupleIJiiiiEEENS1_10collective13CollectiveMmaINS1_37MainloopSm90TmaGmmaWarpSpecializedFP8ILi32ENS5_IJNS4_1CILi2EEENSA_ILi1EEESC_EEENS1_32KernelTmaWarpSpecializedPingpongEEENS5_IJNSA_ILi64EEENSA_ILi48EEESG_EEENS_12float_e4m3_tENS5_IJlSC_lEEESJ_SK_NS4_8TiledMMAINS4_8MMA_AtomIJNS4_4SM904GMMA30MMA_64x16x32_F32E4M3E4M3_SS_TNILNSO_7ScaleInE1ELSQ_1EEEEEENS4_6LayoutINS5_IJSC_SC_SC_EEENS5_IJNSA_ILi0EEESV_SV_EEEEENS5_IJNS4_10UnderscoreESY_SY_EEEEENS4_13SM90_TMA_LOADENS4_14ComposedLayoutINS4_7SwizzleILi2ELi4ELi3EEENS4_18smem_ptr_flag_bitsILi8EEENST_INS5_IJNSA_ILi8EEESG_EEENS5_IJSG_SC_EEEEEEEvNS4_8identityENS4_23SM90_TMA_LOAD_MULTICASTES1B_vS1C_EENS_8epilogue10collective6detail29Sm90TmaWarpSpecializedAdapterINS1G_15DefaultEpilogueISJ_SK_SK_NS1F_6thread17LinearCombinationISJ_Li1EffLNS1K_9ScaleType4KindE0ELNS_15FloatRoundStyleE2ESJ_EENS1_15EpilogueDefaultEEEEEvvEEEEvNT_6ParamsE,"a",@progbits
	.sectionflags	@""
	.align	4
.nv.constant0._ZN7cutlass13device_kernelINS_4gemm6kernel13GemmUniversalIN4cute5tupleIJiiiiEEENS1_10collective13CollectiveMmaINS1_37MainloopSm90TmaGmmaWarpSpecializedFP8ILi32ENS5_IJNS4_1CILi2EEENSA_ILi1EEESC_EEENS1_32KernelTmaWarpSpecializedPingpongEEENS5_IJNSA_ILi64EEENSA_ILi48EEESG_EEENS_12float_e4m3_tENS5_IJlSC_lEEESJ_SK_NS4_8TiledMMAINS4_8MMA_AtomIJNS4_4SM904GMMA30MMA_64x16x32_F32E4M3E4M3_SS_TNILNSO_7ScaleInE1ELSQ_1EEEEEENS4_6LayoutINS5_IJSC_SC_SC_EEENS5_IJNSA_ILi0EEESV_SV_EEEEENS5_IJNS4_10UnderscoreESY_SY_EEEEENS4_13SM90_TMA_LOADENS4_14ComposedLayoutINS4_7SwizzleILi2ELi4ELi3EEENS4_18smem_ptr_flag_bitsILi8EEENST_INS5_IJNSA_ILi8EEESG_EEENS5_IJSG_SC_EEEEEEEvNS4_8identityENS4_23SM90_TMA_LOAD_MULTICASTES1B_vS1C_EENS_8epilogue10collective6detail29Sm90TmaWarpSpecializedAdapterINS1G_15DefaultEpilogueISJ_SK_SK_NS1F_6thread17LinearCombinationISJ_Li1EffLNS1K_9ScaleType4KindE0ELNS_15FloatRoundStyleE2ESJ_EENS1_15EpilogueDefaultEEEEEvvEEEEvNT_6ParamsE:
	.zero		1664


//--------------------- SYMBOLS --------------------------

	.type		.nv.reservedSmem.offset0,@object
	.size		.nv.reservedSmem.offset0,0x4
